//
// Generated by NVIDIA NVVM Compiler
//
// Compiler Build ID: CL-36424714
// Cuda compilation tools, release 13.0, V13.0.88
// Based on NVVM 20.0.0
//

.version 9.0
.target sm_100
.address_size 64

	// .globl	quant_gemv_q4_0_f32

.visible .entry quant_gemv_q4_0_f32(
	.param .u64 .ptr .align 1 quant_gemv_q4_0_f32_param_0,
	.param .u64 .ptr .align 1 quant_gemv_q4_0_f32_param_1,
	.param .u64 .ptr .align 1 quant_gemv_q4_0_f32_param_2,
	.param .u32 quant_gemv_q4_0_f32_param_3,
	.param .u32 quant_gemv_q4_0_f32_param_4,
	.param .u32 quant_gemv_q4_0_f32_param_5
)
{
	.reg .pred 	%p<20>;
	.reg .b16 	%rs<91>;
	.reg .b32 	%r<115>;
	.reg .b32 	%f<108>;
	.reg .b64 	%rd<132>;

	ld.param.u64 	%rd6, [quant_gemv_q4_0_f32_param_0];
	ld.param.u64 	%rd7, [quant_gemv_q4_0_f32_param_1];
	ld.param.u32 	%r23, [quant_gemv_q4_0_f32_param_4];
	ld.param.u32 	%r24, [quant_gemv_q4_0_f32_param_5];
	cvta.to.global.u64 	%rd1, %rd6;
	cvta.to.global.u64 	%rd2, %rd7;
	mov.u32 	%r1, %tid.x;
	shr.u32 	%r25, %r1, 5;
	and.b32  	%r2, %r1, 31;
	mov.u32 	%r26, %ctaid.x;
	shl.b32 	%r27, %r26, 3;
	add.s32 	%r3, %r27, %r25;
	mov.u32 	%r4, %ctaid.y;
	setp.ge.u32 	%p1, %r3, %r24;
	@%p1 bra 	$L__BB0_15;
	shr.u32 	%r5, %r23, 5;
	mul.lo.s32 	%r28, %r23, %r4;
	cvt.u64.u32 	%rd3, %r28;
	mul.lo.s32 	%r29, %r3, %r5;
	mul.lo.s32 	%r30, %r29, 18;
	cvt.u64.u32 	%rd4, %r30;
	setp.lt.u32 	%p2, %r23, 32;
	mov.f32 	%f107, 0f00000000;
	@%p2 bra 	$L__BB0_13;
	shr.u32 	%r6, %r2, 1;
	and.b32  	%r7, %r1, 1;
	add.s32 	%r32, %r5, -1;
	setp.lt.u32 	%p3, %r32, 7;
	mov.f32 	%f107, 0f00000000;
	mov.b32 	%r109, 0;
	@%p3 bra 	$L__BB0_5;
	and.b32  	%r109, %r5, 134217720;
	neg.s32 	%r114, %r109;
	or.b32  	%r113, %r2, 128;
	mov.f32 	%f107, 0f00000000;
	mov.b32 	%r112, 72;
	cvt.u64.u32 	%rd8, %r6;
$L__BB0_4:
	.pragma "nounroll";
	setp.eq.s32 	%p4, %r7, 0;
	add.s32 	%r36, %r112, -72;
	cvt.u64.u32 	%rd9, %r36;
	add.s64 	%rd10, %rd9, %rd4;
	add.s64 	%rd11, %rd2, %rd10;
	ld.global.nc.u16 	%rs1, [%rd11];
	// begin inline asm
	{  cvt.f32.f16 %f18, %rs1;}

	// end inline asm
	add.s64 	%rd12, %rd11, %rd8;
	ld.global.nc.u8 	%rs9, [%rd12+2];
	cvt.u16.u8 	%rs10, %rs9;
	shr.u16 	%rs11, %rs10, 4;
	and.b16  	%rs12, %rs10, 15;
	selp.b16 	%rs13, %rs12, %rs11, %p4;
	cvt.u32.u16 	%r37, %rs13;
	add.s32 	%r38, %r37, -8;
	cvt.rn.f32.s32 	%f26, %r38;
	mul.f32 	%f27, %f18, %f26;
	add.s32 	%r39, %r113, -128;
	cvt.u64.u32 	%rd13, %r39;
	add.s64 	%rd14, %rd13, %rd3;
	shl.b64 	%rd15, %rd14, 2;
	add.s64 	%rd16, %rd1, %rd15;
	ld.global.nc.f32 	%f28, [%rd16];
	fma.rn.f32 	%f29, %f28, %f27, %f107;
	ld.global.nc.u16 	%rs2, [%rd11+18];
	// begin inline asm
	{  cvt.f32.f16 %f19, %rs2;}

	// end inline asm
	ld.global.nc.u8 	%rs14, [%rd12+20];
	cvt.u16.u8 	%rs15, %rs14;
	shr.u16 	%rs16, %rs15, 4;
	and.b16  	%rs17, %rs15, 15;
	selp.b16 	%rs18, %rs17, %rs16, %p4;
	cvt.u32.u16 	%r40, %rs18;
	add.s32 	%r41, %r40, -8;
	cvt.rn.f32.s32 	%f30, %r41;
	mul.f32 	%f31, %f19, %f30;
	add.s32 	%r42, %r113, -96;
	cvt.u64.u32 	%rd17, %r42;
	add.s64 	%rd18, %rd17, %rd3;
	shl.b64 	%rd19, %rd18, 2;
	add.s64 	%rd20, %rd1, %rd19;
	ld.global.nc.f32 	%f32, [%rd20];
	fma.rn.f32 	%f33, %f32, %f31, %f29;
	add.s32 	%r43, %r112, -36;
	cvt.u64.u32 	%rd21, %r43;
	add.s64 	%rd22, %rd21, %rd4;
	add.s64 	%rd23, %rd2, %rd22;
	ld.global.nc.u16 	%rs3, [%rd23];
	// begin inline asm
	{  cvt.f32.f16 %f20, %rs3;}

	// end inline asm
	add.s64 	%rd24, %rd23, %rd8;
	ld.global.nc.u8 	%rs19, [%rd24+2];
	cvt.u16.u8 	%rs20, %rs19;
	shr.u16 	%rs21, %rs20, 4;
	and.b16  	%rs22, %rs20, 15;
	selp.b16 	%rs23, %rs22, %rs21, %p4;
	cvt.u32.u16 	%r44, %rs23;
	add.s32 	%r45, %r44, -8;
	cvt.rn.f32.s32 	%f34, %r45;
	mul.f32 	%f35, %f20, %f34;
	add.s32 	%r46, %r113, -64;
	cvt.u64.u32 	%rd25, %r46;
	add.s64 	%rd26, %rd25, %rd3;
	shl.b64 	%rd27, %rd26, 2;
	add.s64 	%rd28, %rd1, %rd27;
	ld.global.nc.f32 	%f36, [%rd28];
	fma.rn.f32 	%f37, %f36, %f35, %f33;
	add.s32 	%r47, %r112, -18;
	cvt.u64.u32 	%rd29, %r47;
	add.s64 	%rd30, %rd29, %rd4;
	add.s64 	%rd31, %rd2, %rd30;
	ld.global.nc.u16 	%rs4, [%rd31];
	// begin inline asm
	{  cvt.f32.f16 %f21, %rs4;}

	// end inline asm
	add.s64 	%rd32, %rd31, %rd8;
	ld.global.nc.u8 	%rs24, [%rd32+2];
	cvt.u16.u8 	%rs25, %rs24;
	shr.u16 	%rs26, %rs25, 4;
	and.b16  	%rs27, %rs25, 15;
	selp.b16 	%rs28, %rs27, %rs26, %p4;
	cvt.u32.u16 	%r48, %rs28;
	add.s32 	%r49, %r48, -8;
	cvt.rn.f32.s32 	%f38, %r49;
	mul.f32 	%f39, %f21, %f38;
	add.s32 	%r50, %r113, -32;
	cvt.u64.u32 	%rd33, %r50;
	add.s64 	%rd34, %rd33, %rd3;
	shl.b64 	%rd35, %rd34, 2;
	add.s64 	%rd36, %rd1, %rd35;
	ld.global.nc.f32 	%f40, [%rd36];
	fma.rn.f32 	%f41, %f40, %f39, %f37;
	add.s32 	%r51, %r112, 54;
	cvt.u64.u32 	%rd37, %r112;
	add.s64 	%rd38, %rd37, %rd4;
	add.s64 	%rd39, %rd2, %rd38;
	ld.global.nc.u16 	%rs5, [%rd39];
	// begin inline asm
	{  cvt.f32.f16 %f22, %rs5;}

	// end inline asm
	add.s64 	%rd40, %rd39, %rd8;
	ld.global.nc.u8 	%rs29, [%rd40+2];
	cvt.u16.u8 	%rs30, %rs29;
	shr.u16 	%rs31, %rs30, 4;
	and.b16  	%rs32, %rs30, 15;
	selp.b16 	%rs33, %rs32, %rs31, %p4;
	cvt.u32.u16 	%r52, %rs33;
	add.s32 	%r53, %r52, -8;
	cvt.rn.f32.s32 	%f42, %r53;
	mul.f32 	%f43, %f22, %f42;
	add.s32 	%r54, %r113, 96;
	cvt.u64.u32 	%rd41, %r113;
	add.s64 	%rd42, %rd41, %rd3;
	shl.b64 	%rd43, %rd42, 2;
	add.s64 	%rd44, %rd1, %rd43;
	ld.global.nc.f32 	%f44, [%rd44];
	fma.rn.f32 	%f45, %f44, %f43, %f41;
	add.s32 	%r55, %r112, 18;
	cvt.u64.u32 	%rd45, %r55;
	add.s64 	%rd46, %rd45, %rd4;
	add.s64 	%rd47, %rd2, %rd46;
	ld.global.nc.u16 	%rs6, [%rd47];
	// begin inline asm
	{  cvt.f32.f16 %f23, %rs6;}

	// end inline asm
	add.s64 	%rd48, %rd47, %rd8;
	ld.global.nc.u8 	%rs34, [%rd48+2];
	cvt.u16.u8 	%rs35, %rs34;
	shr.u16 	%rs36, %rs35, 4;
	and.b16  	%rs37, %rs35, 15;
	selp.b16 	%rs38, %rs37, %rs36, %p4;
	cvt.u32.u16 	%r56, %rs38;
	add.s32 	%r57, %r56, -8;
	cvt.rn.f32.s32 	%f46, %r57;
	mul.f32 	%f47, %f23, %f46;
	add.s32 	%r58, %r113, 32;
	cvt.u64.u32 	%rd49, %r58;
	add.s64 	%rd50, %rd49, %rd3;
	shl.b64 	%rd51, %rd50, 2;
	add.s64 	%rd52, %rd1, %rd51;
	ld.global.nc.f32 	%f48, [%rd52];
	fma.rn.f32 	%f49, %f48, %f47, %f45;
	add.s32 	%r59, %r112, 36;
	cvt.u64.u32 	%rd53, %r59;
	add.s64 	%rd54, %rd53, %rd4;
	add.s64 	%rd55, %rd2, %rd54;
	ld.global.nc.u16 	%rs7, [%rd55];
	// begin inline asm
	{  cvt.f32.f16 %f24, %rs7;}

	// end inline asm
	add.s64 	%rd56, %rd55, %rd8;
	ld.global.nc.u8 	%rs39, [%rd56+2];
	cvt.u16.u8 	%rs40, %rs39;
	shr.u16 	%rs41, %rs40, 4;
	and.b16  	%rs42, %rs40, 15;
	selp.b16 	%rs43, %rs42, %rs41, %p4;
	cvt.u32.u16 	%r60, %rs43;
	add.s32 	%r61, %r60, -8;
	cvt.rn.f32.s32 	%f50, %r61;
	mul.f32 	%f51, %f24, %f50;
	add.s32 	%r62, %r113, 64;
	cvt.u64.u32 	%rd57, %r62;
	add.s64 	%rd58, %rd57, %rd3;
	shl.b64 	%rd59, %rd58, 2;
	add.s64 	%rd60, %rd1, %rd59;
	ld.global.nc.f32 	%f52, [%rd60];
	fma.rn.f32 	%f53, %f52, %f51, %f49;
	cvt.u64.u32 	%rd61, %r51;
	add.s64 	%rd62, %rd61, %rd4;
	add.s64 	%rd63, %rd2, %rd62;
	ld.global.nc.u16 	%rs8, [%rd63];
	// begin inline asm
	{  cvt.f32.f16 %f25, %rs8;}

	// end inline asm
	add.s64 	%rd64, %rd63, %rd8;
	ld.global.nc.u8 	%rs44, [%rd64+2];
	cvt.u16.u8 	%rs45, %rs44;
	shr.u16 	%rs46, %rs45, 4;
	and.b16  	%rs47, %rs45, 15;
	selp.b16 	%rs48, %rs47, %rs46, %p4;
	cvt.u32.u16 	%r63, %rs48;
	add.s32 	%r64, %r63, -8;
	cvt.rn.f32.s32 	%f54, %r64;
	mul.f32 	%f55, %f25, %f54;
	cvt.u64.u32 	%rd65, %r54;
	add.s64 	%rd66, %rd65, %rd3;
	shl.b64 	%rd67, %rd66, 2;
	add.s64 	%rd68, %rd1, %rd67;
	ld.global.nc.f32 	%f56, [%rd68];
	fma.rn.f32 	%f107, %f56, %f55, %f53;
	add.s32 	%r114, %r114, 8;
	add.s32 	%r113, %r113, 256;
	add.s32 	%r112, %r112, 144;
	setp.eq.s32 	%p5, %r114, 0;
	@%p5 bra 	$L__BB0_5;
	bra.uni 	$L__BB0_4;
$L__BB0_5:
	and.b32  	%r11, %r5, 7;
	setp.eq.s32 	%p6, %r11, 0;
	@%p6 bra 	$L__BB0_13;
	setp.lt.u32 	%p7, %r11, 4;
	@%p7 bra 	$L__BB0_8;
	setp.eq.s32 	%p8, %r7, 0;
	cvt.u64.u32 	%rd69, %r6;
	mul.lo.s32 	%r65, %r109, 18;
	cvt.u64.u32 	%rd70, %r65;
	add.s64 	%rd71, %rd70, %rd4;
	add.s64 	%rd72, %rd2, %rd71;
	ld.global.nc.u16 	%rs49, [%rd72];
	// begin inline asm
	{  cvt.f32.f16 %f58, %rs49;}

	// end inline asm
	add.s64 	%rd73, %rd72, %rd69;
	ld.global.nc.u8 	%rs53, [%rd73+2];
	cvt.u16.u8 	%rs54, %rs53;
	shr.u16 	%rs55, %rs54, 4;
	and.b16  	%rs56, %rs54, 15;
	selp.b16 	%rs57, %rs56, %rs55, %p8;
	cvt.u32.u16 	%r66, %rs57;
	add.s32 	%r67, %r66, -8;
	cvt.rn.f32.s32 	%f62, %r67;
	mul.f32 	%f63, %f58, %f62;
	shl.b32 	%r68, %r109, 5;
	or.b32  	%r69, %r68, %r2;
	cvt.u64.u32 	%rd74, %r69;
	add.s64 	%rd75, %rd74, %rd3;
	shl.b64 	%rd76, %rd75, 2;
	add.s64 	%rd77, %rd1, %rd76;
	ld.global.nc.f32 	%f64, [%rd77];
	fma.rn.f32 	%f65, %f64, %f63, %f107;
	add.s32 	%r70, %r65, 18;
	cvt.u64.u32 	%rd78, %r70;
	add.s64 	%rd79, %rd78, %rd4;
	add.s64 	%rd80, %rd2, %rd79;
	ld.global.nc.u16 	%rs50, [%rd80];
	// begin inline asm
	{  cvt.f32.f16 %f59, %rs50;}

	// end inline asm
	add.s64 	%rd81, %rd80, %rd69;
	ld.global.nc.u8 	%rs58, [%rd81+2];
	cvt.u16.u8 	%rs59, %rs58;
	shr.u16 	%rs60, %rs59, 4;
	and.b16  	%rs61, %rs59, 15;
	selp.b16 	%rs62, %rs61, %rs60, %p8;
	cvt.u32.u16 	%r71, %rs62;
	add.s32 	%r72, %r71, -8;
	cvt.rn.f32.s32 	%f66, %r72;
	mul.f32 	%f67, %f59, %f66;
	add.s32 	%r73, %r69, 32;
	cvt.u64.u32 	%rd82, %r73;
	add.s64 	%rd83, %rd82, %rd3;
	shl.b64 	%rd84, %rd83, 2;
	add.s64 	%rd85, %rd1, %rd84;
	ld.global.nc.f32 	%f68, [%rd85];
	fma.rn.f32 	%f69, %f68, %f67, %f65;
	add.s32 	%r74, %r65, 36;
	cvt.u64.u32 	%rd86, %r74;
	add.s64 	%rd87, %rd86, %rd4;
	add.s64 	%rd88, %rd2, %rd87;
	ld.global.nc.u16 	%rs51, [%rd88];
	// begin inline asm
	{  cvt.f32.f16 %f60, %rs51;}

	// end inline asm
	add.s64 	%rd89, %rd88, %rd69;
	ld.global.nc.u8 	%rs63, [%rd89+2];
	cvt.u16.u8 	%rs64, %rs63;
	shr.u16 	%rs65, %rs64, 4;
	and.b16  	%rs66, %rs64, 15;
	selp.b16 	%rs67, %rs66, %rs65, %p8;
	cvt.u32.u16 	%r75, %rs67;
	add.s32 	%r76, %r75, -8;
	cvt.rn.f32.s32 	%f70, %r76;
	mul.f32 	%f71, %f60, %f70;
	add.s32 	%r77, %r69, 64;
	cvt.u64.u32 	%rd90, %r77;
	add.s64 	%rd91, %rd90, %rd3;
	shl.b64 	%rd92, %rd91, 2;
	add.s64 	%rd93, %rd1, %rd92;
	ld.global.nc.f32 	%f72, [%rd93];
	fma.rn.f32 	%f73, %f72, %f71, %f69;
	add.s32 	%r78, %r65, 54;
	cvt.u64.u32 	%rd94, %r78;
	add.s64 	%rd95, %rd94, %rd4;
	add.s64 	%rd96, %rd2, %rd95;
	ld.global.nc.u16 	%rs52, [%rd96];
	// begin inline asm
	{  cvt.f32.f16 %f61, %rs52;}

	// end inline asm
	add.s64 	%rd97, %rd96, %rd69;
	ld.global.nc.u8 	%rs68, [%rd97+2];
	cvt.u16.u8 	%rs69, %rs68;
	shr.u16 	%rs70, %rs69, 4;
	and.b16  	%rs71, %rs69, 15;
	selp.b16 	%rs72, %rs71, %rs70, %p8;
	cvt.u32.u16 	%r79, %rs72;
	add.s32 	%r80, %r79, -8;
	cvt.rn.f32.s32 	%f74, %r80;
	mul.f32 	%f75, %f61, %f74;
	add.s32 	%r81, %r69, 96;
	cvt.u64.u32 	%rd98, %r81;
	add.s64 	%rd99, %rd98, %rd3;
	shl.b64 	%rd100, %rd99, 2;
	add.s64 	%rd101, %rd1, %rd100;
	ld.global.nc.f32 	%f76, [%rd101];
	fma.rn.f32 	%f107, %f76, %f75, %f73;
	add.s32 	%r109, %r109, 4;
$L__BB0_8:
	and.b32  	%r82, %r5, 3;
	setp.eq.s32 	%p9, %r82, 0;
	@%p9 bra 	$L__BB0_13;
	setp.eq.s32 	%p10, %r82, 1;
	@%p10 bra 	$L__BB0_11;
	setp.eq.s32 	%p11, %r7, 0;
	cvt.u64.u32 	%rd102, %r6;
	mul.lo.s32 	%r83, %r109, 18;
	cvt.u64.u32 	%rd103, %r83;
	add.s64 	%rd104, %rd103, %rd4;
	add.s64 	%rd105, %rd2, %rd104;
	ld.global.nc.u16 	%rs73, [%rd105];
	// begin inline asm
	{  cvt.f32.f16 %f78, %rs73;}

	// end inline asm
	add.s64 	%rd106, %rd105, %rd102;
	ld.global.nc.u8 	%rs75, [%rd106+2];
	cvt.u16.u8 	%rs76, %rs75;
	shr.u16 	%rs77, %rs76, 4;
	and.b16  	%rs78, %rs76, 15;
	selp.b16 	%rs79, %rs78, %rs77, %p11;
	cvt.u32.u16 	%r84, %rs79;
	add.s32 	%r85, %r84, -8;
	cvt.rn.f32.s32 	%f80, %r85;
	mul.f32 	%f81, %f78, %f80;
	shl.b32 	%r86, %r109, 5;
	or.b32  	%r87, %r86, %r2;
	cvt.u64.u32 	%rd107, %r87;
	add.s64 	%rd108, %rd107, %rd3;
	shl.b64 	%rd109, %rd108, 2;
	add.s64 	%rd110, %rd1, %rd109;
	ld.global.nc.f32 	%f82, [%rd110];
	fma.rn.f32 	%f83, %f82, %f81, %f107;
	add.s32 	%r88, %r83, 18;
	cvt.u64.u32 	%rd111, %r88;
	add.s64 	%rd112, %rd111, %rd4;
	add.s64 	%rd113, %rd2, %rd112;
	ld.global.nc.u16 	%rs74, [%rd113];
	// begin inline asm
	{  cvt.f32.f16 %f79, %rs74;}

	// end inline asm
	add.s64 	%rd114, %rd113, %rd102;
	ld.global.nc.u8 	%rs80, [%rd114+2];
	cvt.u16.u8 	%rs81, %rs80;
	shr.u16 	%rs82, %rs81, 4;
	and.b16  	%rs83, %rs81, 15;
	selp.b16 	%rs84, %rs83, %rs82, %p11;
	cvt.u32.u16 	%r89, %rs84;
	add.s32 	%r90, %r89, -8;
	cvt.rn.f32.s32 	%f84, %r90;
	mul.f32 	%f85, %f79, %f84;
	add.s32 	%r91, %r87, 32;
	cvt.u64.u32 	%rd115, %r91;
	add.s64 	%rd116, %rd115, %rd3;
	shl.b64 	%rd117, %rd116, 2;
	add.s64 	%rd118, %rd1, %rd117;
	ld.global.nc.f32 	%f86, [%rd118];
	fma.rn.f32 	%f107, %f86, %f85, %f83;
	add.s32 	%r109, %r109, 2;
$L__BB0_11:
	and.b32  	%r92, %r23, 32;
	setp.eq.s32 	%p12, %r92, 0;
	@%p12 bra 	$L__BB0_13;
	setp.eq.s32 	%p13, %r7, 0;
	cvt.u64.u32 	%rd119, %r6;
	mul.lo.s32 	%r93, %r109, 18;
	cvt.u64.u32 	%rd120, %r93;
	add.s64 	%rd121, %rd120, %rd4;
	add.s64 	%rd122, %rd2, %rd121;
	ld.global.nc.u16 	%rs85, [%rd122];
	// begin inline asm
	{  cvt.f32.f16 %f87, %rs85;}

	// end inline asm
	add.s64 	%rd123, %rd122, %rd119;
	ld.global.nc.u8 	%rs86, [%rd123+2];
	cvt.u16.u8 	%rs87, %rs86;
	shr.u16 	%rs88, %rs87, 4;
	and.b16  	%rs89, %rs87, 15;
	selp.b16 	%rs90, %rs89, %rs88, %p13;
	cvt.u32.u16 	%r94, %rs90;
	add.s32 	%r95, %r94, -8;
	cvt.rn.f32.s32 	%f88, %r95;
	mul.f32 	%f89, %f87, %f88;
	shl.b32 	%r96, %r109, 5;
	or.b32  	%r97, %r96, %r2;
	cvt.u64.u32 	%rd124, %r97;
	add.s64 	%rd125, %rd124, %rd3;
	shl.b64 	%rd126, %rd125, 2;
	add.s64 	%rd127, %rd1, %rd126;
	ld.global.nc.f32 	%f90, [%rd127];
	fma.rn.f32 	%f107, %f90, %f89, %f107;
$L__BB0_13:
	mov.b32 	%r98, %f107;
	shfl.sync.down.b32	%r99|%p14, %r98, 16, 31, -1;
	mov.b32 	%f91, %r99;
	add.f32 	%f92, %f107, %f91;
	mov.b32 	%r100, %f92;
	shfl.sync.down.b32	%r101|%p15, %r100, 8, 31, -1;
	mov.b32 	%f93, %r101;
	add.f32 	%f94, %f92, %f93;
	mov.b32 	%r102, %f94;
	shfl.sync.down.b32	%r103|%p16, %r102, 4, 31, -1;
	mov.b32 	%f95, %r103;
	add.f32 	%f96, %f94, %f95;
	mov.b32 	%r104, %f96;
	shfl.sync.down.b32	%r105|%p17, %r104, 2, 31, -1;
	mov.b32 	%f97, %r105;
	add.f32 	%f98, %f96, %f97;
	mov.b32 	%r106, %f98;
	shfl.sync.down.b32	%r107|%p18, %r106, 1, 31, -1;
	mov.b32 	%f99, %r107;
	add.f32 	%f13, %f98, %f99;
	setp.ne.s32 	%p19, %r2, 0;
	@%p19 bra 	$L__BB0_15;
	ld.param.u64 	%rd131, [quant_gemv_q4_0_f32_param_2];
	mad.lo.s32 	%r108, %r24, %r4, %r3;
	cvta.to.global.u64 	%rd128, %rd131;
	mul.wide.u32 	%rd129, %r108, 4;
	add.s64 	%rd130, %rd128, %rd129;
	st.global.f32 	[%rd130], %f13;
$L__BB0_15:
	ret;

}
	// .globl	quant_gemv_q8_0_f32
.visible .entry quant_gemv_q8_0_f32(
	.param .u64 .ptr .align 1 quant_gemv_q8_0_f32_param_0,
	.param .u64 .ptr .align 1 quant_gemv_q8_0_f32_param_1,
	.param .u64 .ptr .align 1 quant_gemv_q8_0_f32_param_2,
	.param .u32 quant_gemv_q8_0_f32_param_3,
	.param .u32 quant_gemv_q8_0_f32_param_4,
	.param .u32 quant_gemv_q8_0_f32_param_5
)
{
	.reg .pred 	%p<16>;
	.reg .b16 	%rs<46>;
	.reg .b32 	%r<83>;
	.reg .b32 	%f<108>;
	.reg .b64 	%rd<131>;

	ld.param.u64 	%rd6, [quant_gemv_q8_0_f32_param_0];
	ld.param.u64 	%rd7, [quant_gemv_q8_0_f32_param_1];
	ld.param.u64 	%rd5, [quant_gemv_q8_0_f32_param_2];
	ld.param.u32 	%r20, [quant_gemv_q8_0_f32_param_4];
	ld.param.u32 	%r21, [quant_gemv_q8_0_f32_param_5];
	cvta.to.global.u64 	%rd1, %rd6;
	cvta.to.global.u64 	%rd2, %rd7;
	mov.u32 	%r22, %tid.x;
	shr.u32 	%r23, %r22, 5;
	and.b32  	%r1, %r22, 31;
	mov.u32 	%r24, %ctaid.x;
	shl.b32 	%r25, %r24, 3;
	add.s32 	%r2, %r25, %r23;
	mov.u32 	%r3, %ctaid.y;
	setp.ge.u32 	%p1, %r2, %r21;
	@%p1 bra 	$L__BB1_15;
	shr.u32 	%r4, %r20, 5;
	mul.lo.s32 	%r26, %r20, %r3;
	cvt.u64.u32 	%rd3, %r26;
	mul.lo.s32 	%r27, %r2, %r4;
	mul.lo.s32 	%r28, %r27, 34;
	cvt.u64.u32 	%rd4, %r28;
	setp.lt.u32 	%p2, %r20, 32;
	mov.f32 	%f107, 0f00000000;
	@%p2 bra 	$L__BB1_13;
	add.s32 	%r30, %r4, -1;
	and.b32  	%r5, %r4, 7;
	setp.lt.u32 	%p3, %r30, 7;
	mov.f32 	%f107, 0f00000000;
	mov.b32 	%r77, 0;
	@%p3 bra 	$L__BB1_5;
	and.b32  	%r77, %r4, 134217720;
	neg.s32 	%r82, %r77;
	or.b32  	%r81, %r1, 128;
	mov.f32 	%f107, 0f00000000;
	mov.b32 	%r80, 136;
	cvt.u64.u32 	%rd8, %r1;
$L__BB1_4:
	.pragma "nounroll";
	add.s32 	%r34, %r80, -136;
	cvt.u64.u32 	%rd9, %r34;
	add.s64 	%rd10, %rd9, %rd4;
	add.s64 	%rd11, %rd2, %rd10;
	ld.global.nc.u16 	%rs1, [%rd11];
	// begin inline asm
	{  cvt.f32.f16 %f18, %rs1;}

	// end inline asm
	add.s32 	%r35, %r81, -128;
	cvt.u64.u32 	%rd12, %r35;
	add.s64 	%rd13, %rd12, %rd3;
	shl.b64 	%rd14, %rd13, 2;
	add.s64 	%rd15, %rd1, %rd14;
	ld.global.nc.f32 	%f26, [%rd15];
	add.s64 	%rd16, %rd11, %rd8;
	ld.global.nc.u8 	%rs9, [%rd16+2];
	cvt.s16.s8 	%rs10, %rs9;
	cvt.rn.f32.s16 	%f27, %rs10;
	mul.f32 	%f28, %f18, %f27;
	fma.rn.f32 	%f29, %f26, %f28, %f107;
	add.s32 	%r36, %r80, -102;
	cvt.u64.u32 	%rd17, %r36;
	add.s64 	%rd18, %rd17, %rd4;
	add.s64 	%rd19, %rd2, %rd18;
	ld.global.nc.u16 	%rs2, [%rd19];
	// begin inline asm
	{  cvt.f32.f16 %f19, %rs2;}

	// end inline asm
	ld.global.nc.f32 	%f30, [%rd15+128];
	add.s64 	%rd20, %rd19, %rd8;
	ld.global.nc.u8 	%rs11, [%rd20+2];
	cvt.s16.s8 	%rs12, %rs11;
	cvt.rn.f32.s16 	%f31, %rs12;
	mul.f32 	%f32, %f19, %f31;
	fma.rn.f32 	%f33, %f30, %f32, %f29;
	add.s32 	%r37, %r80, -68;
	cvt.u64.u32 	%rd21, %r37;
	add.s64 	%rd22, %rd21, %rd4;
	add.s64 	%rd23, %rd2, %rd22;
	ld.global.nc.u16 	%rs3, [%rd23];
	// begin inline asm
	{  cvt.f32.f16 %f20, %rs3;}

	// end inline asm
	add.s32 	%r38, %r81, -64;
	cvt.u64.u32 	%rd24, %r38;
	add.s64 	%rd25, %rd24, %rd3;
	shl.b64 	%rd26, %rd25, 2;
	add.s64 	%rd27, %rd1, %rd26;
	ld.global.nc.f32 	%f34, [%rd27];
	add.s64 	%rd28, %rd23, %rd8;
	ld.global.nc.u8 	%rs13, [%rd28+2];
	cvt.s16.s8 	%rs14, %rs13;
	cvt.rn.f32.s16 	%f35, %rs14;
	mul.f32 	%f36, %f20, %f35;
	fma.rn.f32 	%f37, %f34, %f36, %f33;
	add.s32 	%r39, %r80, -34;
	cvt.u64.u32 	%rd29, %r39;
	add.s64 	%rd30, %rd29, %rd4;
	add.s64 	%rd31, %rd2, %rd30;
	ld.global.nc.u16 	%rs4, [%rd31];
	// begin inline asm
	{  cvt.f32.f16 %f21, %rs4;}

	// end inline asm
	add.s32 	%r40, %r81, -32;
	cvt.u64.u32 	%rd32, %r40;
	add.s64 	%rd33, %rd32, %rd3;
	shl.b64 	%rd34, %rd33, 2;
	add.s64 	%rd35, %rd1, %rd34;
	ld.global.nc.f32 	%f38, [%rd35];
	add.s64 	%rd36, %rd31, %rd8;
	ld.global.nc.u8 	%rs15, [%rd36+2];
	cvt.s16.s8 	%rs16, %rs15;
	cvt.rn.f32.s16 	%f39, %rs16;
	mul.f32 	%f40, %f21, %f39;
	fma.rn.f32 	%f41, %f38, %f40, %f37;
	add.s32 	%r41, %r80, 102;
	cvt.u64.u32 	%rd37, %r80;
	add.s64 	%rd38, %rd37, %rd4;
	add.s64 	%rd39, %rd2, %rd38;
	ld.global.nc.u16 	%rs5, [%rd39];
	// begin inline asm
	{  cvt.f32.f16 %f22, %rs5;}

	// end inline asm
	add.s32 	%r42, %r81, 96;
	cvt.u64.u32 	%rd40, %r81;
	add.s64 	%rd41, %rd40, %rd3;
	shl.b64 	%rd42, %rd41, 2;
	add.s64 	%rd43, %rd1, %rd42;
	ld.global.nc.f32 	%f42, [%rd43];
	add.s64 	%rd44, %rd39, %rd8;
	ld.global.nc.u8 	%rs17, [%rd44+2];
	cvt.s16.s8 	%rs18, %rs17;
	cvt.rn.f32.s16 	%f43, %rs18;
	mul.f32 	%f44, %f22, %f43;
	fma.rn.f32 	%f45, %f42, %f44, %f41;
	add.s32 	%r43, %r80, 34;
	cvt.u64.u32 	%rd45, %r43;
	add.s64 	%rd46, %rd45, %rd4;
	add.s64 	%rd47, %rd2, %rd46;
	ld.global.nc.u16 	%rs6, [%rd47];
	// begin inline asm
	{  cvt.f32.f16 %f23, %rs6;}

	// end inline asm
	add.s32 	%r44, %r81, 32;
	cvt.u64.u32 	%rd48, %r44;
	add.s64 	%rd49, %rd48, %rd3;
	shl.b64 	%rd50, %rd49, 2;
	add.s64 	%rd51, %rd1, %rd50;
	ld.global.nc.f32 	%f46, [%rd51];
	add.s64 	%rd52, %rd47, %rd8;
	ld.global.nc.u8 	%rs19, [%rd52+2];
	cvt.s16.s8 	%rs20, %rs19;
	cvt.rn.f32.s16 	%f47, %rs20;
	mul.f32 	%f48, %f23, %f47;
	fma.rn.f32 	%f49, %f46, %f48, %f45;
	add.s32 	%r45, %r80, 68;
	cvt.u64.u32 	%rd53, %r45;
	add.s64 	%rd54, %rd53, %rd4;
	add.s64 	%rd55, %rd2, %rd54;
	ld.global.nc.u16 	%rs7, [%rd55];
	// begin inline asm
	{  cvt.f32.f16 %f24, %rs7;}

	// end inline asm
	add.s32 	%r46, %r81, 64;
	cvt.u64.u32 	%rd56, %r46;
	add.s64 	%rd57, %rd56, %rd3;
	shl.b64 	%rd58, %rd57, 2;
	add.s64 	%rd59, %rd1, %rd58;
	ld.global.nc.f32 	%f50, [%rd59];
	add.s64 	%rd60, %rd55, %rd8;
	ld.global.nc.u8 	%rs21, [%rd60+2];
	cvt.s16.s8 	%rs22, %rs21;
	cvt.rn.f32.s16 	%f51, %rs22;
	mul.f32 	%f52, %f24, %f51;
	fma.rn.f32 	%f53, %f50, %f52, %f49;
	cvt.u64.u32 	%rd61, %r41;
	add.s64 	%rd62, %rd61, %rd4;
	add.s64 	%rd63, %rd2, %rd62;
	ld.global.nc.u16 	%rs8, [%rd63];
	// begin inline asm
	{  cvt.f32.f16 %f25, %rs8;}

	// end inline asm
	cvt.u64.u32 	%rd64, %r42;
	add.s64 	%rd65, %rd64, %rd3;
	shl.b64 	%rd66, %rd65, 2;
	add.s64 	%rd67, %rd1, %rd66;
	ld.global.nc.f32 	%f54, [%rd67];
	add.s64 	%rd68, %rd63, %rd8;
	ld.global.nc.u8 	%rs23, [%rd68+2];
	cvt.s16.s8 	%rs24, %rs23;
	cvt.rn.f32.s16 	%f55, %rs24;
	mul.f32 	%f56, %f25, %f55;
	fma.rn.f32 	%f107, %f54, %f56, %f53;
	add.s32 	%r82, %r82, 8;
	add.s32 	%r81, %r81, 256;
	add.s32 	%r80, %r80, 272;
	setp.eq.s32 	%p4, %r82, 0;
	@%p4 bra 	$L__BB1_5;
	bra.uni 	$L__BB1_4;
$L__BB1_5:
	setp.eq.s32 	%p5, %r5, 0;
	@%p5 bra 	$L__BB1_13;
	setp.lt.u32 	%p6, %r5, 4;
	@%p6 bra 	$L__BB1_8;
	cvt.u64.u32 	%rd69, %r1;
	mul.lo.s32 	%r47, %r77, 34;
	cvt.u64.u32 	%rd70, %r47;
	add.s64 	%rd71, %rd70, %rd4;
	add.s64 	%rd72, %rd2, %rd71;
	ld.global.nc.u16 	%rs25, [%rd72];
	// begin inline asm
	{  cvt.f32.f16 %f58, %rs25;}

	// end inline asm
	shl.b32 	%r48, %r77, 5;
	or.b32  	%r49, %r48, %r1;
	cvt.u64.u32 	%rd73, %r49;
	add.s64 	%rd74, %rd73, %rd3;
	shl.b64 	%rd75, %rd74, 2;
	add.s64 	%rd76, %rd1, %rd75;
	ld.global.nc.f32 	%f62, [%rd76];
	add.s64 	%rd77, %rd72, %rd69;
	ld.global.nc.u8 	%rs29, [%rd77+2];
	cvt.s16.s8 	%rs30, %rs29;
	cvt.rn.f32.s16 	%f63, %rs30;
	mul.f32 	%f64, %f58, %f63;
	fma.rn.f32 	%f65, %f62, %f64, %f107;
	add.s32 	%r50, %r47, 34;
	cvt.u64.u32 	%rd78, %r50;
	add.s64 	%rd79, %rd78, %rd4;
	add.s64 	%rd80, %rd2, %rd79;
	ld.global.nc.u16 	%rs26, [%rd80];
	// begin inline asm
	{  cvt.f32.f16 %f59, %rs26;}

	// end inline asm
	add.s32 	%r51, %r49, 32;
	cvt.u64.u32 	%rd81, %r51;
	add.s64 	%rd82, %rd81, %rd3;
	shl.b64 	%rd83, %rd82, 2;
	add.s64 	%rd84, %rd1, %rd83;
	ld.global.nc.f32 	%f66, [%rd84];
	add.s64 	%rd85, %rd80, %rd69;
	ld.global.nc.u8 	%rs31, [%rd85+2];
	cvt.s16.s8 	%rs32, %rs31;
	cvt.rn.f32.s16 	%f67, %rs32;
	mul.f32 	%f68, %f59, %f67;
	fma.rn.f32 	%f69, %f66, %f68, %f65;
	add.s32 	%r52, %r47, 68;
	cvt.u64.u32 	%rd86, %r52;
	add.s64 	%rd87, %rd86, %rd4;
	add.s64 	%rd88, %rd2, %rd87;
	ld.global.nc.u16 	%rs27, [%rd88];
	// begin inline asm
	{  cvt.f32.f16 %f60, %rs27;}

	// end inline asm
	add.s32 	%r53, %r49, 64;
	cvt.u64.u32 	%rd89, %r53;
	add.s64 	%rd90, %rd89, %rd3;
	shl.b64 	%rd91, %rd90, 2;
	add.s64 	%rd92, %rd1, %rd91;
	ld.global.nc.f32 	%f70, [%rd92];
	add.s64 	%rd93, %rd88, %rd69;
	ld.global.nc.u8 	%rs33, [%rd93+2];
	cvt.s16.s8 	%rs34, %rs33;
	cvt.rn.f32.s16 	%f71, %rs34;
	mul.f32 	%f72, %f60, %f71;
	fma.rn.f32 	%f73, %f70, %f72, %f69;
	add.s32 	%r54, %r47, 102;
	cvt.u64.u32 	%rd94, %r54;
	add.s64 	%rd95, %rd94, %rd4;
	add.s64 	%rd96, %rd2, %rd95;
	ld.global.nc.u16 	%rs28, [%rd96];
	// begin inline asm
	{  cvt.f32.f16 %f61, %rs28;}

	// end inline asm
	add.s32 	%r55, %r49, 96;
	cvt.u64.u32 	%rd97, %r55;
	add.s64 	%rd98, %rd97, %rd3;
	shl.b64 	%rd99, %rd98, 2;
	add.s64 	%rd100, %rd1, %rd99;
	ld.global.nc.f32 	%f74, [%rd100];
	add.s64 	%rd101, %rd96, %rd69;
	ld.global.nc.u8 	%rs35, [%rd101+2];
	cvt.s16.s8 	%rs36, %rs35;
	cvt.rn.f32.s16 	%f75, %rs36;
	mul.f32 	%f76, %f61, %f75;
	fma.rn.f32 	%f107, %f74, %f76, %f73;
	add.s32 	%r77, %r77, 4;
$L__BB1_8:
	and.b32  	%r56, %r4, 3;
	setp.eq.s32 	%p7, %r56, 0;
	@%p7 bra 	$L__BB1_13;
	setp.eq.s32 	%p8, %r56, 1;
	@%p8 bra 	$L__BB1_11;
	cvt.u64.u32 	%rd102, %r1;
	mul.lo.s32 	%r57, %r77, 34;
	cvt.u64.u32 	%rd103, %r57;
	add.s64 	%rd104, %rd103, %rd4;
	add.s64 	%rd105, %rd2, %rd104;
	ld.global.nc.u16 	%rs37, [%rd105];
	// begin inline asm
	{  cvt.f32.f16 %f78, %rs37;}

	// end inline asm
	shl.b32 	%r58, %r77, 5;
	or.b32  	%r59, %r58, %r1;
	cvt.u64.u32 	%rd106, %r59;
	add.s64 	%rd107, %rd106, %rd3;
	shl.b64 	%rd108, %rd107, 2;
	add.s64 	%rd109, %rd1, %rd108;
	ld.global.nc.f32 	%f80, [%rd109];
	add.s64 	%rd110, %rd105, %rd102;
	ld.global.nc.u8 	%rs39, [%rd110+2];
	cvt.s16.s8 	%rs40, %rs39;
	cvt.rn.f32.s16 	%f81, %rs40;
	mul.f32 	%f82, %f78, %f81;
	fma.rn.f32 	%f83, %f80, %f82, %f107;
	add.s32 	%r60, %r57, 34;
	cvt.u64.u32 	%rd111, %r60;
	add.s64 	%rd112, %rd111, %rd4;
	add.s64 	%rd113, %rd2, %rd112;
	ld.global.nc.u16 	%rs38, [%rd113];
	// begin inline asm
	{  cvt.f32.f16 %f79, %rs38;}

	// end inline asm
	add.s32 	%r61, %r59, 32;
	cvt.u64.u32 	%rd114, %r61;
	add.s64 	%rd115, %rd114, %rd3;
	shl.b64 	%rd116, %rd115, 2;
	add.s64 	%rd117, %rd1, %rd116;
	ld.global.nc.f32 	%f84, [%rd117];
	add.s64 	%rd118, %rd113, %rd102;
	ld.global.nc.u8 	%rs41, [%rd118+2];
	cvt.s16.s8 	%rs42, %rs41;
	cvt.rn.f32.s16 	%f85, %rs42;
	mul.f32 	%f86, %f79, %f85;
	fma.rn.f32 	%f107, %f84, %f86, %f83;
	add.s32 	%r77, %r77, 2;
$L__BB1_11:
	and.b32  	%r62, %r20, 32;
	setp.eq.s32 	%p9, %r62, 0;
	@%p9 bra 	$L__BB1_13;
	cvt.u64.u32 	%rd119, %r1;
	mul.lo.s32 	%r63, %r77, 34;
	cvt.u64.u32 	%rd120, %r63;
	add.s64 	%rd121, %rd120, %rd4;
	add.s64 	%rd122, %rd2, %rd121;
	ld.global.nc.u16 	%rs43, [%rd122];
	// begin inline asm
	{  cvt.f32.f16 %f87, %rs43;}

	// end inline asm
	shl.b32 	%r64, %r77, 5;
	or.b32  	%r65, %r64, %r1;
	cvt.u64.u32 	%rd123, %r65;
	add.s64 	%rd124, %rd123, %rd3;
	shl.b64 	%rd125, %rd124, 2;
	add.s64 	%rd126, %rd1, %rd125;
	ld.global.nc.f32 	%f88, [%rd126];
	add.s64 	%rd127, %rd122, %rd119;
	ld.global.nc.u8 	%rs44, [%rd127+2];
	cvt.s16.s8 	%rs45, %rs44;
	cvt.rn.f32.s16 	%f89, %rs45;
	mul.f32 	%f90, %f87, %f89;
	fma.rn.f32 	%f107, %f88, %f90, %f107;
$L__BB1_13:
	mov.b32 	%r66, %f107;
	shfl.sync.down.b32	%r67|%p10, %r66, 16, 31, -1;
	mov.b32 	%f91, %r67;
	add.f32 	%f92, %f107, %f91;
	mov.b32 	%r68, %f92;
	shfl.sync.down.b32	%r69|%p11, %r68, 8, 31, -1;
	mov.b32 	%f93, %r69;
	add.f32 	%f94, %f92, %f93;
	mov.b32 	%r70, %f94;
	shfl.sync.down.b32	%r71|%p12, %r70, 4, 31, -1;
	mov.b32 	%f95, %r71;
	add.f32 	%f96, %f94, %f95;
	mov.b32 	%r72, %f96;
	shfl.sync.down.b32	%r73|%p13, %r72, 2, 31, -1;
	mov.b32 	%f97, %r73;
	add.f32 	%f98, %f96, %f97;
	mov.b32 	%r74, %f98;
	shfl.sync.down.b32	%r75|%p14, %r74, 1, 31, -1;
	mov.b32 	%f99, %r75;
	add.f32 	%f13, %f98, %f99;
	setp.ne.s32 	%p15, %r1, 0;
	@%p15 bra 	$L__BB1_15;
	mad.lo.s32 	%r76, %r21, %r3, %r2;
	cvta.to.global.u64 	%rd128, %rd5;
	mul.wide.u32 	%rd129, %r76, 4;
	add.s64 	%rd130, %rd128, %rd129;
	st.global.f32 	[%rd130], %f13;
$L__BB1_15:
	ret;

}
	// .globl	quant_gemv_q4_k_f32
.visible .entry quant_gemv_q4_k_f32(
	.param .u64 .ptr .align 1 quant_gemv_q4_k_f32_param_0,
	.param .u64 .ptr .align 1 quant_gemv_q4_k_f32_param_1,
	.param .u64 .ptr .align 1 quant_gemv_q4_k_f32_param_2,
	.param .u32 quant_gemv_q4_k_f32_param_3,
	.param .u32 quant_gemv_q4_k_f32_param_4,
	.param .u32 quant_gemv_q4_k_f32_param_5
)
{
	.reg .pred 	%p<10>;
	.reg .b16 	%rs<83>;
	.reg .b32 	%r<35>;
	.reg .b32 	%f<91>;
	.reg .b64 	%rd<26>;

	ld.param.u64 	%rd7, [quant_gemv_q4_k_f32_param_0];
	ld.param.u64 	%rd8, [quant_gemv_q4_k_f32_param_1];
	ld.param.u32 	%r8, [quant_gemv_q4_k_f32_param_4];
	ld.param.u32 	%r9, [quant_gemv_q4_k_f32_param_5];
	mov.u32 	%r10, %tid.x;
	shr.u32 	%r11, %r10, 5;
	and.b32  	%r1, %r10, 31;
	mov.u32 	%r12, %ctaid.x;
	shl.b32 	%r13, %r12, 3;
	add.s32 	%r2, %r13, %r11;
	mov.u32 	%r3, %ctaid.y;
	setp.ge.u32 	%p1, %r2, %r9;
	@%p1 bra 	$L__BB2_6;
	mul.lo.s32 	%r4, %r8, %r3;
	setp.lt.u32 	%p2, %r8, 256;
	mov.f32 	%f90, 0f00000000;
	@%p2 bra 	$L__BB2_4;
	shr.u32 	%r14, %r8, 8;
	mul.lo.s32 	%r15, %r2, %r14;
	mul.lo.s32 	%r16, %r15, 144;
	cvt.u64.u32 	%rd10, %r16;
	cvt.u64.u32 	%rd11, %r1;
	neg.s32 	%r34, %r14;
	cvta.to.global.u64 	%rd12, %rd8;
	add.s64 	%rd25, %rd12, %rd10;
	cvt.u64.u32 	%rd13, %r4;
	add.s64 	%rd14, %rd13, %rd11;
	shl.b64 	%rd15, %rd14, 2;
	cvta.to.global.u64 	%rd16, %rd7;
	add.s64 	%rd17, %rd15, %rd16;
	add.s64 	%rd24, %rd17, 512;
	mov.f32 	%f90, 0f00000000;
$L__BB2_3:
	ld.global.nc.u16 	%rs1, [%rd25];
	// begin inline asm
	{  cvt.f32.f16 %f7, %rs1;}

	// end inline asm
	ld.global.nc.u16 	%rs2, [%rd25+2];
	// begin inline asm
	{  cvt.f32.f16 %f8, %rs2;}

	// end inline asm
	ld.global.nc.u8 	%rs3, [%rd25+4];
	cvt.u16.u8 	%rs4, %rs3;
	and.b16  	%rs5, %rs4, 63;
	ld.global.nc.u8 	%rs6, [%rd25+8];
	cvt.u16.u8 	%rs7, %rs6;
	and.b16  	%rs8, %rs7, 63;
	ld.global.nc.u8 	%rs9, [%rd25+5];
	cvt.u16.u8 	%rs10, %rs9;
	and.b16  	%rs11, %rs10, 63;
	ld.global.nc.u8 	%rs12, [%rd25+9];
	cvt.u16.u8 	%rs13, %rs12;
	and.b16  	%rs14, %rs13, 63;
	ld.global.nc.u8 	%rs15, [%rd25+6];
	cvt.u16.u8 	%rs16, %rs15;
	and.b16  	%rs17, %rs16, 63;
	ld.global.nc.u8 	%rs18, [%rd25+10];
	cvt.u16.u8 	%rs19, %rs18;
	and.b16  	%rs20, %rs19, 63;
	ld.global.nc.u8 	%rs21, [%rd25+7];
	cvt.u16.u8 	%rs22, %rs21;
	and.b16  	%rs23, %rs22, 63;
	ld.global.nc.u8 	%rs24, [%rd25+11];
	cvt.u16.u8 	%rs25, %rs24;
	and.b16  	%rs26, %rs25, 63;
	ld.global.nc.u8 	%rs27, [%rd25+12];
	cvt.u16.u8 	%rs28, %rs27;
	and.b16  	%rs29, %rs28, 15;
	shr.u16 	%rs30, %rs4, 2;
	and.b16  	%rs31, %rs30, 48;
	or.b16  	%rs32, %rs31, %rs29;
	shr.u16 	%rs33, %rs28, 4;
	shr.u16 	%rs34, %rs7, 2;
	and.b16  	%rs35, %rs34, 48;
	or.b16  	%rs36, %rs35, %rs33;
	ld.global.nc.u8 	%rs37, [%rd25+13];
	cvt.u16.u8 	%rs38, %rs37;
	and.b16  	%rs39, %rs38, 15;
	shr.u16 	%rs40, %rs10, 2;
	and.b16  	%rs41, %rs40, 48;
	or.b16  	%rs42, %rs41, %rs39;
	shr.u16 	%rs43, %rs38, 4;
	shr.u16 	%rs44, %rs13, 2;
	and.b16  	%rs45, %rs44, 48;
	or.b16  	%rs46, %rs45, %rs43;
	ld.global.nc.u8 	%rs47, [%rd25+14];
	cvt.u16.u8 	%rs48, %rs47;
	and.b16  	%rs49, %rs48, 15;
	shr.u16 	%rs50, %rs16, 2;
	and.b16  	%rs51, %rs50, 48;
	or.b16  	%rs52, %rs51, %rs49;
	shr.u16 	%rs53, %rs48, 4;
	shr.u16 	%rs54, %rs19, 2;
	and.b16  	%rs55, %rs54, 48;
	or.b16  	%rs56, %rs55, %rs53;
	ld.global.nc.u8 	%rs57, [%rd25+15];
	cvt.u16.u8 	%rs58, %rs57;
	and.b16  	%rs59, %rs58, 15;
	shr.u16 	%rs60, %rs22, 2;
	and.b16  	%rs61, %rs60, 48;
	or.b16  	%rs62, %rs61, %rs59;
	shr.u16 	%rs63, %rs58, 4;
	shr.u16 	%rs64, %rs25, 2;
	and.b16  	%rs65, %rs64, 48;
	or.b16  	%rs66, %rs65, %rs63;
	cvt.rn.f32.u16 	%f9, %rs5;
	mul.f32 	%f10, %f7, %f9;
	cvt.rn.f32.u16 	%f11, %rs8;
	mul.f32 	%f12, %f8, %f11;
	add.s64 	%rd19, %rd11, %rd25;
	ld.global.nc.u8 	%rs67, [%rd19+16];
	cvt.u16.u8 	%rs68, %rs67;
	and.b16  	%rs69, %rs68, 15;
	cvt.rn.f32.u16 	%f13, %rs69;
	ld.global.nc.f32 	%f14, [%rd24+-512];
	mul.f32 	%f15, %f10, %f13;
	sub.f32 	%f16, %f15, %f12;
	fma.rn.f32 	%f17, %f14, %f16, %f90;
	cvt.rn.f32.u16 	%f18, %rs11;
	mul.f32 	%f19, %f7, %f18;
	cvt.rn.f32.u16 	%f20, %rs14;
	mul.f32 	%f21, %f8, %f20;
	shr.u16 	%rs70, %rs68, 4;
	cvt.rn.f32.u16 	%f22, %rs70;
	ld.global.nc.f32 	%f23, [%rd24+-384];
	mul.f32 	%f24, %f19, %f22;
	sub.f32 	%f25, %f24, %f21;
	fma.rn.f32 	%f26, %f23, %f25, %f17;
	cvt.rn.f32.u16 	%f27, %rs17;
	mul.f32 	%f28, %f7, %f27;
	cvt.rn.f32.u16 	%f29, %rs20;
	mul.f32 	%f30, %f8, %f29;
	ld.global.nc.u8 	%rs71, [%rd19+48];
	cvt.u16.u8 	%rs72, %rs71;
	and.b16  	%rs73, %rs72, 15;
	cvt.rn.f32.u16 	%f31, %rs73;
	ld.global.nc.f32 	%f32, [%rd24+-256];
	mul.f32 	%f33, %f28, %f31;
	sub.f32 	%f34, %f33, %f30;
	fma.rn.f32 	%f35, %f32, %f34, %f26;
	cvt.rn.f32.u16 	%f36, %rs23;
	mul.f32 	%f37, %f7, %f36;
	cvt.rn.f32.u16 	%f38, %rs26;
	mul.f32 	%f39, %f8, %f38;
	shr.u16 	%rs74, %rs72, 4;
	cvt.rn.f32.u16 	%f40, %rs74;
	ld.global.nc.f32 	%f41, [%rd24+-128];
	mul.f32 	%f42, %f37, %f40;
	sub.f32 	%f43, %f42, %f39;
	fma.rn.f32 	%f44, %f41, %f43, %f35;
	cvt.rn.f32.u16 	%f45, %rs32;
	mul.f32 	%f46, %f7, %f45;
	cvt.rn.f32.u16 	%f47, %rs36;
	mul.f32 	%f48, %f8, %f47;
	ld.global.nc.u8 	%rs75, [%rd19+80];
	cvt.u16.u8 	%rs76, %rs75;
	and.b16  	%rs77, %rs76, 15;
	cvt.rn.f32.u16 	%f49, %rs77;
	ld.global.nc.f32 	%f50, [%rd24];
	mul.f32 	%f51, %f46, %f49;
	sub.f32 	%f52, %f51, %f48;
	fma.rn.f32 	%f53, %f50, %f52, %f44;
	cvt.rn.f32.u16 	%f54, %rs42;
	mul.f32 	%f55, %f7, %f54;
	cvt.rn.f32.u16 	%f56, %rs46;
	mul.f32 	%f57, %f8, %f56;
	shr.u16 	%rs78, %rs76, 4;
	cvt.rn.f32.u16 	%f58, %rs78;
	ld.global.nc.f32 	%f59, [%rd24+128];
	mul.f32 	%f60, %f55, %f58;
	sub.f32 	%f61, %f60, %f57;
	fma.rn.f32 	%f62, %f59, %f61, %f53;
	cvt.rn.f32.u16 	%f63, %rs52;
	mul.f32 	%f64, %f7, %f63;
	cvt.rn.f32.u16 	%f65, %rs56;
	mul.f32 	%f66, %f8, %f65;
	ld.global.nc.u8 	%rs79, [%rd19+112];
	cvt.u16.u8 	%rs80, %rs79;
	and.b16  	%rs81, %rs80, 15;
	cvt.rn.f32.u16 	%f67, %rs81;
	ld.global.nc.f32 	%f68, [%rd24+256];
	mul.f32 	%f69, %f64, %f67;
	sub.f32 	%f70, %f69, %f66;
	fma.rn.f32 	%f71, %f68, %f70, %f62;
	cvt.rn.f32.u16 	%f72, %rs62;
	mul.f32 	%f73, %f7, %f72;
	cvt.rn.f32.u16 	%f74, %rs66;
	mul.f32 	%f75, %f8, %f74;
	shr.u16 	%rs82, %rs80, 4;
	cvt.rn.f32.u16 	%f76, %rs82;
	ld.global.nc.f32 	%f77, [%rd24+384];
	mul.f32 	%f78, %f73, %f76;
	sub.f32 	%f79, %f78, %f75;
	fma.rn.f32 	%f90, %f77, %f79, %f71;
	add.s32 	%r34, %r34, 1;
	setp.ne.s32 	%p3, %r34, 0;
	add.s64 	%rd25, %rd25, 144;
	add.s64 	%rd24, %rd24, 1024;
	@%p3 bra 	$L__BB2_3;
$L__BB2_4:
	mov.b32 	%r19, %f90;
	shfl.sync.down.b32	%r20|%p4, %r19, 16, 31, -1;
	mov.b32 	%f80, %r20;
	add.f32 	%f81, %f90, %f80;
	mov.b32 	%r21, %f81;
	shfl.sync.down.b32	%r22|%p5, %r21, 8, 31, -1;
	mov.b32 	%f82, %r22;
	add.f32 	%f83, %f81, %f82;
	mov.b32 	%r23, %f83;
	shfl.sync.down.b32	%r24|%p6, %r23, 4, 31, -1;
	mov.b32 	%f84, %r24;
	add.f32 	%f85, %f83, %f84;
	mov.b32 	%r25, %f85;
	shfl.sync.down.b32	%r26|%p7, %r25, 2, 31, -1;
	mov.b32 	%f86, %r26;
	add.f32 	%f87, %f85, %f86;
	mov.b32 	%r27, %f87;
	shfl.sync.down.b32	%r28|%p8, %r27, 1, 31, -1;
	mov.b32 	%f88, %r28;
	add.f32 	%f4, %f87, %f88;
	and.b32  	%r30, %r10, 31;
	setp.ne.s32 	%p9, %r30, 0;
	@%p9 bra 	$L__BB2_6;
	ld.param.u32 	%r33, [quant_gemv_q4_k_f32_param_5];
	ld.param.u64 	%rd23, [quant_gemv_q4_k_f32_param_2];
	mov.u32 	%r31, %ctaid.y;
	mad.lo.s32 	%r32, %r33, %r31, %r2;
	cvta.to.global.u64 	%rd20, %rd23;
	mul.wide.u32 	%rd21, %r32, 4;
	add.s64 	%rd22, %rd20, %rd21;
	st.global.f32 	[%rd22], %f4;
$L__BB2_6:
	ret;

}
	// .globl	quant_gemv_q4_k_q8_1
.visible .entry quant_gemv_q4_k_q8_1(
	.param .u64 .ptr .align 1 quant_gemv_q4_k_q8_1_param_0,
	.param .u64 .ptr .align 1 quant_gemv_q4_k_q8_1_param_1,
	.param .u64 .ptr .align 1 quant_gemv_q4_k_q8_1_param_2,
	.param .u32 quant_gemv_q4_k_q8_1_param_3,
	.param .u32 quant_gemv_q4_k_q8_1_param_4,
	.param .u32 quant_gemv_q4_k_q8_1_param_5
)
{
	.local .align 8 .b8 	__local_depot3[16];
	.reg .b64 	%SP;
	.reg .b64 	%SPL;
	.reg .pred 	%p<10>;
	.reg .b16 	%rs<73>;
	.reg .b32 	%r<95>;
	.reg .b32 	%f<36>;
	.reg .b64 	%rd<32>;

	mov.u64 	%SPL, __local_depot3;
	ld.param.u64 	%rd8, [quant_gemv_q4_k_q8_1_param_0];
	ld.param.u64 	%rd9, [quant_gemv_q4_k_q8_1_param_1];
	ld.param.u64 	%rd10, [quant_gemv_q4_k_q8_1_param_2];
	ld.param.u32 	%r11, [quant_gemv_q4_k_q8_1_param_4];
	ld.param.u32 	%r12, [quant_gemv_q4_k_q8_1_param_5];
	add.u64 	%rd1, %SPL, 0;
	add.u64 	%rd2, %SPL, 8;
	mov.u32 	%r1, %tid.x;
	shr.u32 	%r13, %r1, 5;
	and.b32  	%r2, %r1, 31;
	mov.u32 	%r14, %ctaid.x;
	shl.b32 	%r15, %r14, 3;
	add.s32 	%r3, %r15, %r13;
	mov.u32 	%r4, %ctaid.y;
	setp.ge.u32 	%p1, %r3, %r12;
	@%p1 bra 	$L__BB3_6;
	cvta.to.global.u64 	%rd3, %rd8;
	shr.u32 	%r5, %r11, 8;
	shr.u32 	%r6, %r11, 5;
	setp.lt.u32 	%p2, %r11, 256;
	mov.f32 	%f35, 0f00000000;
	@%p2 bra 	$L__BB3_4;
	mul.lo.s32 	%r17, %r4, %r6;
	mul.lo.s32 	%r18, %r17, 36;
	cvt.u64.u32 	%rd13, %r18;
	add.s64 	%rd4, %rd3, %rd13;
	shl.b32 	%r19, %r1, 2;
	and.b32  	%r7, %r19, 28;
	shr.u32 	%r20, %r1, 2;
	and.b32  	%r8, %r20, 6;
	cvt.u64.u32 	%rd14, %r8;
	add.s64 	%rd5, %rd2, %rd14;
	cvta.to.global.u64 	%rd6, %rd9;
	mul.lo.s32 	%r21, %r3, %r5;
	mul.lo.s32 	%r22, %r21, 144;
	cvt.u64.u32 	%rd7, %r22;
	mov.f32 	%f35, 0f00000000;
	mov.b32 	%r94, 0;
	cvt.u64.u32 	%rd24, %r7;
$L__BB3_3:
	shl.b32 	%r39, %r2, 2;
	cvt.u64.u32 	%rd15, %r39;
	mul.lo.s32 	%r40, %r94, 144;
	cvt.u64.u32 	%rd16, %r40;
	add.s64 	%rd17, %rd16, %rd7;
	add.s64 	%rd18, %rd6, %rd17;
	ld.global.nc.u16 	%rs1, [%rd18];
	// begin inline asm
	{  cvt.f32.f16 %f7, %rs1;}

	// end inline asm
	ld.global.nc.u16 	%rs2, [%rd18+2];
	// begin inline asm
	{  cvt.f32.f16 %f8, %rs2;}

	// end inline asm
	ld.global.nc.u8 	%rs5, [%rd18+4];
	cvt.u16.u8 	%rs6, %rs5;
	and.b16  	%rs7, %rs6, 63;
	ld.global.nc.u8 	%rs8, [%rd18+8];
	cvt.u16.u8 	%rs9, %rs8;
	and.b16  	%rs10, %rs9, 63;
	ld.global.nc.u8 	%rs11, [%rd18+5];
	cvt.u16.u8 	%rs12, %rs11;
	and.b16  	%rs13, %rs12, 63;
	ld.global.nc.u8 	%rs14, [%rd18+9];
	cvt.u16.u8 	%rs15, %rs14;
	and.b16  	%rs16, %rs15, 63;
	ld.global.nc.u8 	%rs17, [%rd18+6];
	cvt.u16.u8 	%rs18, %rs17;
	and.b16  	%rs19, %rs18, 63;
	ld.global.nc.u8 	%rs20, [%rd18+10];
	cvt.u16.u8 	%rs21, %rs20;
	and.b16  	%rs22, %rs21, 63;
	ld.global.nc.u8 	%rs23, [%rd18+7];
	cvt.u16.u8 	%rs24, %rs23;
	and.b16  	%rs25, %rs24, 63;
	ld.global.nc.u8 	%rs26, [%rd18+11];
	cvt.u16.u8 	%rs27, %rs26;
	and.b16  	%rs28, %rs27, 63;
	ld.global.nc.u8 	%rs29, [%rd18+12];
	cvt.u16.u8 	%rs30, %rs29;
	and.b16  	%rs31, %rs30, 15;
	shr.u16 	%rs32, %rs6, 2;
	and.b16  	%rs33, %rs32, 48;
	or.b16  	%rs34, %rs33, %rs31;
	shr.u16 	%rs35, %rs30, 4;
	shr.u16 	%rs36, %rs9, 2;
	and.b16  	%rs37, %rs36, 48;
	or.b16  	%rs38, %rs37, %rs35;
	ld.global.nc.u8 	%rs39, [%rd18+13];
	cvt.u16.u8 	%rs40, %rs39;
	and.b16  	%rs41, %rs40, 15;
	shr.u16 	%rs42, %rs12, 2;
	and.b16  	%rs43, %rs42, 48;
	or.b16  	%rs44, %rs43, %rs41;
	shr.u16 	%rs45, %rs40, 4;
	shr.u16 	%rs46, %rs15, 2;
	and.b16  	%rs47, %rs46, 48;
	or.b16  	%rs48, %rs47, %rs45;
	ld.global.nc.u8 	%rs49, [%rd18+14];
	cvt.u16.u8 	%rs50, %rs49;
	and.b16  	%rs51, %rs50, 15;
	shr.u16 	%rs52, %rs18, 2;
	and.b16  	%rs53, %rs52, 48;
	or.b16  	%rs54, %rs53, %rs51;
	shr.u16 	%rs55, %rs50, 4;
	shr.u16 	%rs56, %rs21, 2;
	and.b16  	%rs57, %rs56, 48;
	or.b16  	%rs58, %rs57, %rs55;
	ld.global.nc.u8 	%rs59, [%rd18+15];
	cvt.u16.u8 	%rs60, %rs59;
	and.b16  	%rs61, %rs60, 15;
	shr.u16 	%rs62, %rs24, 2;
	and.b16  	%rs63, %rs62, 48;
	or.b16  	%rs64, %rs63, %rs61;
	cvt.u32.u16 	%r41, %rs64;
	cvt.u32.u16 	%r42, %rs54;
	prmt.b32 	%r43, %r42, %r41, 0x3340U;
	cvt.u32.u16 	%r44, %rs44;
	cvt.u32.u16 	%r45, %rs34;
	prmt.b32 	%r46, %r45, %r44, 0x3340U;
	prmt.b32 	%r47, %r46, %r43, 0x5410U;
	cvt.u32.u16 	%r48, %rs25;
	cvt.u32.u16 	%r49, %rs19;
	prmt.b32 	%r50, %r49, %r48, 0x3340U;
	cvt.u32.u16 	%r51, %rs13;
	cvt.u32.u16 	%r52, %rs7;
	prmt.b32 	%r53, %r52, %r51, 0x3340U;
	prmt.b32 	%r54, %r53, %r50, 0x5410U;
	st.local.v2.b32 	[%rd1], {%r54, %r47};
	shr.u16 	%rs65, %rs60, 4;
	shr.u16 	%rs66, %rs27, 2;
	and.b16  	%rs67, %rs66, 48;
	or.b16  	%rs68, %rs67, %rs65;
	cvt.u32.u16 	%r55, %rs68;
	cvt.u32.u16 	%r56, %rs58;
	prmt.b32 	%r57, %r56, %r55, 0x3340U;
	cvt.u32.u16 	%r58, %rs48;
	cvt.u32.u16 	%r59, %rs38;
	prmt.b32 	%r60, %r59, %r58, 0x3340U;
	prmt.b32 	%r61, %r60, %r57, 0x5410U;
	cvt.u32.u16 	%r62, %rs28;
	cvt.u32.u16 	%r63, %rs22;
	prmt.b32 	%r64, %r63, %r62, 0x3340U;
	cvt.u32.u16 	%r65, %rs16;
	cvt.u32.u16 	%r66, %rs10;
	prmt.b32 	%r67, %r66, %r65, 0x3340U;
	prmt.b32 	%r68, %r67, %r64, 0x5410U;
	st.local.v2.b32 	[%rd2], {%r68, %r61};
	add.s64 	%rd19, %rd18, %rd15;
	ld.global.nc.u32 	%r69, [%rd19+16];
	and.b32  	%r24, %r69, 252645135;
	shr.u32 	%r70, %r69, 4;
	and.b32  	%r28, %r70, 252645135;
	shl.b32 	%r71, %r94, 3;
	or.b32  	%r72, %r71, %r8;
	mul.lo.s32 	%r73, %r72, 36;
	cvt.u64.u32 	%rd20, %r73;
	add.s64 	%rd21, %rd4, %rd20;
	ld.global.nc.u16 	%rs3, [%rd21];
	// begin inline asm
	{  cvt.f32.f16 %f9, %rs3;}

	// end inline asm
	add.s32 	%r74, %r73, 36;
	cvt.u64.u32 	%rd22, %r74;
	add.s64 	%rd23, %rd4, %rd22;
	ld.global.nc.u16 	%rs4, [%rd23];
	// begin inline asm
	{  cvt.f32.f16 %f10, %rs4;}

	// end inline asm
	add.s64 	%rd25, %rd21, %rd24;
	ld.global.nc.u32 	%r33, [%rd25+4];
	add.s64 	%rd26, %rd23, %rd24;
	ld.global.nc.u32 	%r37, [%rd26+4];
	mov.b32 	%r38, 0;
	// begin inline asm
	dp4a.s32.s32 %r23, %r24, %r33, %r38;
	// end inline asm
	// begin inline asm
	dp4a.s32.s32 %r27, %r28, %r37, %r38;
	// end inline asm
	mov.b32 	%r36, 16843009;
	// begin inline asm
	dp4a.s32.s32 %r31, %r36, %r33, %r38;
	// end inline asm
	// begin inline asm
	dp4a.s32.s32 %r35, %r36, %r37, %r38;
	// end inline asm
	mul.f32 	%f11, %f7, %f9;
	cvt.u64.u32 	%rd27, %r8;
	add.s64 	%rd28, %rd1, %rd27;
	ld.local.v2.u8 	{%rs69, %rs70}, [%rd28];
	cvt.u32.u16 	%r75, %rs69;
	mul.lo.s32 	%r76, %r23, %r75;
	cvt.rn.f32.s32 	%f12, %r76;
	mul.f32 	%f13, %f7, %f10;
	cvt.u32.u16 	%r77, %rs70;
	mul.lo.s32 	%r78, %r27, %r77;
	cvt.rn.f32.s32 	%f14, %r78;
	mul.f32 	%f15, %f13, %f14;
	fma.rn.f32 	%f16, %f11, %f12, %f15;
	mul.f32 	%f17, %f8, %f9;
	ld.local.v2.u8 	{%rs71, %rs72}, [%rd5];
	cvt.u32.u16 	%r79, %rs71;
	mul.lo.s32 	%r80, %r31, %r79;
	cvt.rn.f32.s32 	%f18, %r80;
	mul.f32 	%f19, %f17, %f18;
	sub.f32 	%f20, %f16, %f19;
	mul.f32 	%f21, %f8, %f10;
	cvt.u32.u16 	%r81, %rs72;
	mul.lo.s32 	%r82, %r35, %r81;
	cvt.rn.f32.s32 	%f22, %r82;
	mul.f32 	%f23, %f21, %f22;
	sub.f32 	%f24, %f20, %f23;
	add.f32 	%f35, %f35, %f24;
	add.s32 	%r94, %r94, 1;
	setp.ne.s32 	%p3, %r94, %r5;
	@%p3 bra 	$L__BB3_3;
$L__BB3_4:
	mov.b32 	%r83, %f35;
	shfl.sync.down.b32	%r84|%p4, %r83, 16, 31, -1;
	mov.b32 	%f25, %r84;
	add.f32 	%f26, %f35, %f25;
	mov.b32 	%r85, %f26;
	shfl.sync.down.b32	%r86|%p5, %r85, 8, 31, -1;
	mov.b32 	%f27, %r86;
	add.f32 	%f28, %f26, %f27;
	mov.b32 	%r87, %f28;
	shfl.sync.down.b32	%r88|%p6, %r87, 4, 31, -1;
	mov.b32 	%f29, %r88;
	add.f32 	%f30, %f28, %f29;
	mov.b32 	%r89, %f30;
	shfl.sync.down.b32	%r90|%p7, %r89, 2, 31, -1;
	mov.b32 	%f31, %r90;
	add.f32 	%f32, %f30, %f31;
	mov.b32 	%r91, %f32;
	shfl.sync.down.b32	%r92|%p8, %r91, 1, 31, -1;
	mov.b32 	%f33, %r92;
	add.f32 	%f4, %f32, %f33;
	setp.ne.s32 	%p9, %r2, 0;
	@%p9 bra 	$L__BB3_6;
	mad.lo.s32 	%r93, %r12, %r4, %r3;
	cvta.to.global.u64 	%rd29, %rd10;
	mul.wide.u32 	%rd30, %r93, 4;
	add.s64 	%rd31, %rd29, %rd30;
	st.global.f32 	[%rd31], %f4;
$L__BB3_6:
	ret;

}
	// .globl	quant_gemv_q6_k_f32
.visible .entry quant_gemv_q6_k_f32(
	.param .u64 .ptr .align 1 quant_gemv_q6_k_f32_param_0,
	.param .u64 .ptr .align 1 quant_gemv_q6_k_f32_param_1,
	.param .u64 .ptr .align 1 quant_gemv_q6_k_f32_param_2,
	.param .u32 quant_gemv_q6_k_f32_param_3,
	.param .u32 quant_gemv_q6_k_f32_param_4,
	.param .u32 quant_gemv_q6_k_f32_param_5
)
{
	.reg .pred 	%p<10>;
	.reg .b16 	%rs<60>;
	.reg .b32 	%r<46>;
	.reg .b32 	%f<66>;
	.reg .b64 	%rd<28>;

	ld.param.u64 	%rd9, [quant_gemv_q6_k_f32_param_0];
	ld.param.u64 	%rd10, [quant_gemv_q6_k_f32_param_1];
	ld.param.u64 	%rd11, [quant_gemv_q6_k_f32_param_2];
	ld.param.u32 	%r8, [quant_gemv_q6_k_f32_param_4];
	ld.param.u32 	%r9, [quant_gemv_q6_k_f32_param_5];
	mov.u32 	%r10, %tid.x;
	shr.u32 	%r11, %r10, 5;
	and.b32  	%r1, %r10, 31;
	mov.u32 	%r12, %ctaid.x;
	shl.b32 	%r13, %r12, 3;
	add.s32 	%r2, %r13, %r11;
	mov.u32 	%r3, %ctaid.y;
	setp.ge.u32 	%p1, %r2, %r9;
	@%p1 bra 	$L__BB4_6;
	mul.lo.s32 	%r4, %r8, %r3;
	setp.lt.u32 	%p2, %r8, 256;
	mov.f32 	%f65, 0f00000000;
	@%p2 bra 	$L__BB4_4;
	shr.u32 	%r14, %r8, 8;
	mul.lo.s32 	%r15, %r2, %r14;
	mul.lo.s32 	%r16, %r15, 210;
	cvt.u64.u32 	%rd12, %r16;
	shr.u32 	%r17, %r1, 4;
	cvt.u64.u32 	%rd13, %r1;
	cvt.u64.u32 	%rd14, %r17;
	neg.s32 	%r45, %r14;
	cvta.to.global.u64 	%rd15, %rd10;
	add.s64 	%rd27, %rd15, %rd12;
	or.b64  	%rd2, %rd13, 96;
	or.b64  	%rd3, %rd14, 206;
	cvt.u64.u32 	%rd16, %r4;
	add.s64 	%rd17, %rd16, %rd13;
	shl.b64 	%rd18, %rd17, 2;
	cvta.to.global.u64 	%rd19, %rd9;
	add.s64 	%rd20, %rd18, %rd19;
	add.s64 	%rd26, %rd20, 512;
	mov.f32 	%f65, 0f00000000;
$L__BB4_3:
	ld.global.nc.u16 	%rs1, [%rd27+208];
	// begin inline asm
	{  cvt.f32.f16 %f7, %rs1;}

	// end inline asm
	add.s64 	%rd21, %rd27, %rd2;
	ld.global.nc.u8 	%rs2, [%rd21+-96];
	cvt.u16.u8 	%rs3, %rs2;
	ld.global.nc.u8 	%rs4, [%rd21+-64];
	cvt.u16.u8 	%rs5, %rs4;
	ld.global.nc.u8 	%rs6, [%rd21+32];
	cvt.u16.u8 	%rs7, %rs6;
	and.b16  	%rs8, %rs3, 15;
	shl.b16 	%rs9, %rs7, 4;
	and.b16  	%rs10, %rs9, 48;
	or.b16  	%rs11, %rs10, %rs8;
	cvt.u32.u16 	%r18, %rs11;
	add.s32 	%r19, %r18, -32;
	and.b16  	%rs12, %rs5, 15;
	shl.b16 	%rs13, %rs7, 2;
	and.b16  	%rs14, %rs13, 48;
	or.b16  	%rs15, %rs14, %rs12;
	cvt.u32.u16 	%r20, %rs15;
	add.s32 	%r21, %r20, -32;
	shr.u16 	%rs16, %rs3, 4;
	and.b16  	%rs17, %rs7, 48;
	or.b16  	%rs18, %rs17, %rs16;
	cvt.u32.u16 	%r22, %rs18;
	add.s32 	%r23, %r22, -32;
	shr.u16 	%rs19, %rs5, 4;
	shr.u16 	%rs20, %rs7, 2;
	and.b16  	%rs21, %rs20, 48;
	or.b16  	%rs22, %rs21, %rs19;
	cvt.u32.u16 	%r24, %rs22;
	add.s32 	%r25, %r24, -32;
	ld.global.nc.f32 	%f8, [%rd26+-512];
	add.s64 	%rd22, %rd27, %rd3;
	ld.global.nc.u8 	%rs23, [%rd22+-14];
	cvt.s16.s8 	%rs24, %rs23;
	cvt.rn.f32.s16 	%f9, %rs24;
	mul.f32 	%f10, %f7, %f9;
	cvt.rn.f32.s32 	%f11, %r19;
	mul.f32 	%f12, %f10, %f11;
	fma.rn.f32 	%f13, %f8, %f12, %f65;
	ld.global.nc.f32 	%f14, [%rd26+-384];
	ld.global.nc.u8 	%rs25, [%rd22+-12];
	cvt.s16.s8 	%rs26, %rs25;
	cvt.rn.f32.s16 	%f15, %rs26;
	mul.f32 	%f16, %f7, %f15;
	cvt.rn.f32.s32 	%f17, %r21;
	mul.f32 	%f18, %f16, %f17;
	fma.rn.f32 	%f19, %f14, %f18, %f13;
	ld.global.nc.f32 	%f20, [%rd26+-256];
	ld.global.nc.u8 	%rs27, [%rd22+-10];
	cvt.s16.s8 	%rs28, %rs27;
	cvt.rn.f32.s16 	%f21, %rs28;
	mul.f32 	%f22, %f7, %f21;
	cvt.rn.f32.s32 	%f23, %r23;
	mul.f32 	%f24, %f22, %f23;
	fma.rn.f32 	%f25, %f20, %f24, %f19;
	ld.global.nc.f32 	%f26, [%rd26+-128];
	ld.global.nc.u8 	%rs29, [%rd22+-8];
	cvt.s16.s8 	%rs30, %rs29;
	cvt.rn.f32.s16 	%f27, %rs30;
	mul.f32 	%f28, %f7, %f27;
	cvt.rn.f32.s32 	%f29, %r25;
	mul.f32 	%f30, %f28, %f29;
	fma.rn.f32 	%f31, %f26, %f30, %f25;
	ld.global.nc.u8 	%rs31, [%rd21+-32];
	cvt.u16.u8 	%rs32, %rs31;
	ld.global.nc.u8 	%rs33, [%rd21];
	cvt.u16.u8 	%rs34, %rs33;
	ld.global.nc.u8 	%rs35, [%rd21+64];
	cvt.u16.u8 	%rs36, %rs35;
	and.b16  	%rs37, %rs32, 15;
	shl.b16 	%rs38, %rs36, 4;
	and.b16  	%rs39, %rs38, 48;
	or.b16  	%rs40, %rs39, %rs37;
	cvt.u32.u16 	%r26, %rs40;
	add.s32 	%r27, %r26, -32;
	and.b16  	%rs41, %rs34, 15;
	shl.b16 	%rs42, %rs36, 2;
	and.b16  	%rs43, %rs42, 48;
	or.b16  	%rs44, %rs43, %rs41;
	cvt.u32.u16 	%r28, %rs44;
	add.s32 	%r29, %r28, -32;
	shr.u16 	%rs45, %rs32, 4;
	and.b16  	%rs46, %rs36, 48;
	or.b16  	%rs47, %rs46, %rs45;
	cvt.u32.u16 	%r30, %rs47;
	add.s32 	%r31, %r30, -32;
	shr.u16 	%rs48, %rs34, 4;
	shr.u16 	%rs49, %rs36, 2;
	and.b16  	%rs50, %rs49, 48;
	or.b16  	%rs51, %rs50, %rs48;
	cvt.u32.u16 	%r32, %rs51;
	add.s32 	%r33, %r32, -32;
	ld.global.nc.f32 	%f32, [%rd26];
	ld.global.nc.u8 	%rs52, [%rd22+-6];
	cvt.s16.s8 	%rs53, %rs52;
	cvt.rn.f32.s16 	%f33, %rs53;
	mul.f32 	%f34, %f7, %f33;
	cvt.rn.f32.s32 	%f35, %r27;
	mul.f32 	%f36, %f34, %f35;
	fma.rn.f32 	%f37, %f32, %f36, %f31;
	ld.global.nc.f32 	%f38, [%rd26+128];
	ld.global.nc.u8 	%rs54, [%rd22+-4];
	cvt.s16.s8 	%rs55, %rs54;
	cvt.rn.f32.s16 	%f39, %rs55;
	mul.f32 	%f40, %f7, %f39;
	cvt.rn.f32.s32 	%f41, %r29;
	mul.f32 	%f42, %f40, %f41;
	fma.rn.f32 	%f43, %f38, %f42, %f37;
	ld.global.nc.f32 	%f44, [%rd26+256];
	ld.global.nc.u8 	%rs56, [%rd22+-2];
	cvt.s16.s8 	%rs57, %rs56;
	cvt.rn.f32.s16 	%f45, %rs57;
	mul.f32 	%f46, %f7, %f45;
	cvt.rn.f32.s32 	%f47, %r31;
	mul.f32 	%f48, %f46, %f47;
	fma.rn.f32 	%f49, %f44, %f48, %f43;
	ld.global.nc.f32 	%f50, [%rd26+384];
	ld.global.nc.u8 	%rs58, [%rd22];
	cvt.s16.s8 	%rs59, %rs58;
	cvt.rn.f32.s16 	%f51, %rs59;
	mul.f32 	%f52, %f7, %f51;
	cvt.rn.f32.s32 	%f53, %r33;
	mul.f32 	%f54, %f52, %f53;
	fma.rn.f32 	%f65, %f50, %f54, %f49;
	add.s32 	%r45, %r45, 1;
	setp.ne.s32 	%p3, %r45, 0;
	add.s64 	%rd27, %rd27, 210;
	add.s64 	%rd26, %rd26, 1024;
	@%p3 bra 	$L__BB4_3;
$L__BB4_4:
	mov.b32 	%r34, %f65;
	shfl.sync.down.b32	%r35|%p4, %r34, 16, 31, -1;
	mov.b32 	%f55, %r35;
	add.f32 	%f56, %f65, %f55;
	mov.b32 	%r36, %f56;
	shfl.sync.down.b32	%r37|%p5, %r36, 8, 31, -1;
	mov.b32 	%f57, %r37;
	add.f32 	%f58, %f56, %f57;
	mov.b32 	%r38, %f58;
	shfl.sync.down.b32	%r39|%p6, %r38, 4, 31, -1;
	mov.b32 	%f59, %r39;
	add.f32 	%f60, %f58, %f59;
	mov.b32 	%r40, %f60;
	shfl.sync.down.b32	%r41|%p7, %r40, 2, 31, -1;
	mov.b32 	%f61, %r41;
	add.f32 	%f62, %f60, %f61;
	mov.b32 	%r42, %f62;
	shfl.sync.down.b32	%r43|%p8, %r42, 1, 31, -1;
	mov.b32 	%f63, %r43;
	add.f32 	%f4, %f62, %f63;
	setp.ne.s32 	%p9, %r1, 0;
	@%p9 bra 	$L__BB4_6;
	mad.lo.s32 	%r44, %r9, %r3, %r2;
	cvta.to.global.u64 	%rd23, %rd11;
	mul.wide.u32 	%rd24, %r44, 4;
	add.s64 	%rd25, %rd23, %rd24;
	st.global.f32 	[%rd25], %f4;
$L__BB4_6:
	ret;

}


// ===== COMPILED SASS (sm_100) =====

	.target	sm_100

	.elftype	@"ET_EXEC"


//--------------------- .note.nv.tkinfo           --------------------------
	.section	.note.nv.tkinfo,"",@"SHT_NOTE"
	.sectionflags	@"SHF_NOTE_NV_TKINFO"
	.tkinfo
        /*0018*/ 	.word	0x00000002
        /*0030*/ 	.string	""
        /*0030*/ 	.string	"ptxas"
        /*0030*/ 	.string	"Cuda compilation tools, release 13.0, V13.0.88"
        /*0030*/ 	.string	"Build cuda_13.0.r13.0/compiler.36424714_0"
        /*0030*/ 	.string	"-arch sm_100 -m 64 "



//--------------------- .note.nv.cuinfo           --------------------------
	.section	.note.nv.cuinfo,"",@"SHT_NOTE"
	.sectionflags	@"SHF_NOTE_NV_CUINFO"
        /*0018*/ 	.short	0x0002
        /*001a*/ 	.short	0x0064
        /*001c*/ 	.short	0x0082
	.zero		2


//--------------------- .nv.info                  --------------------------
	.section	.nv.info,"",@"SHT_CUDA_INFO"
	.align	4


	//----- nvinfo : EIATTR_REGCOUNT
	.align		4
        /*0000*/ 	.byte	0x04, 0x2f
        /*0002*/ 	.short	(.L_1 - .L_0)
	.align		4
.L_0:
        /*0004*/ 	.word	index@(quant_gemv_q4_0_f32)
        /*0008*/ 	.word	0x00000020


	//----- nvinfo : EIATTR_FRAME_SIZE
	.align		4
.L_1:
        /*000c*/ 	.byte	0x04, 0x11
        /*000e*/ 	.short	(.L_3 - .L_2)
	.align		4
.L_2:
        /*0010*/ 	.word	index@(quant_gemv_q4_0_f32)
        /*0014*/ 	.word	0x00000000


	//----- nvinfo : EIATTR_REGCOUNT
	.align		4
.L_3:
        /*0018*/ 	.byte	0x04, 0x2f
        /*001a*/ 	.short	(.L_5 - .L_4)
	.align		4
.L_4:
        /*001c*/ 	.word	index@(quant_gemv_q8_0_f32)
        /*0020*/ 	.word	0x00000020


	//----- nvinfo : EIATTR_FRAME_SIZE
	.align		4
.L_5:
        /*0024*/ 	.byte	0x04, 0x11
        /*0026*/ 	.short	(.L_7 - .L_6)
	.align		4
.L_6:
        /*0028*/ 	.word	index@(quant_gemv_q8_0_f32)
        /*002c*/ 	.word	0x00000000


	//----- nvinfo : EIATTR_REGCOUNT
	.align		4
.L_7:
        /*0030*/ 	.byte	0x04, 0x2f
        /*0032*/ 	.short	(.L_9 - .L_8)
	.align		4
.L_8:
        /*0034*/ 	.word	index@(quant_gemv_q4_k_f32)
        /*0038*/ 	.word	0x00000020


	//----- nvinfo : EIATTR_FRAME_SIZE
	.align		4
.L_9:
        /*003c*/ 	.byte	0x04, 0x11
        /*003e*/ 	.short	(.L_11 - .L_10)
	.align		4
.L_10:
        /*0040*/ 	.word	index@(quant_gemv_q4_k_f32)
        /*0044*/ 	.word	0x00000000


	//----- nvinfo : EIATTR_REGCOUNT
	.align		4
.L_11:
        /*0048*/ 	.byte	0x04, 0x2f
        /*004a*/ 	.short	(.L_13 - .L_12)
	.align		4
.L_12:
        /*004c*/ 	.word	index@(quant_gemv_q4_k_q8_1)
        /*0050*/ 	.word	0x00000020


	//----- nvinfo : EIATTR_FRAME_SIZE
	.align		4
.L_13:
        /*0054*/ 	.byte	0x04, 0x11
        /*0056*/ 	.short	(.L_15 - .L_14)
	.align		4
.L_14:
        /*0058*/ 	.word	index@(quant_gemv_q4_k_q8_1)
        /*005c*/ 	.word	0x00000010


	//----- nvinfo : EIATTR_REGCOUNT
	.align		4
.L_15:
        /*0060*/ 	.byte	0x04, 0x2f
        /*0062*/ 	.short	(.L_17 - .L_16)
	.align		4
.L_16:
        /*0064*/ 	.word	index@(quant_gemv_q6_k_f32)
        /*0068*/ 	.word	0x00000020


	//----- nvinfo : EIATTR_FRAME_SIZE
	.align		4
.L_17:
        /*006c*/ 	.byte	0x04, 0x11
        /*006e*/ 	.short	(.L_19 - .L_18)
	.align		4
.L_18:
        /*0070*/ 	.word	index@(quant_gemv_q6_k_f32)
        /*0074*/ 	.word	0x00000000


	//----- nvinfo : EIATTR_MIN_STACK_SIZE
	.align		4
.L_19:
        /*0078*/ 	.byte	0x04, 0x12
        /*007a*/ 	.short	(.L_21 - .L_20)
	.align		4
.L_20:
        /*007c*/ 	.word	index@(quant_gemv_q6_k_f32)
        /*0080*/ 	.word	0x00000000


	//----- nvinfo : EIATTR_MIN_STACK_SIZE
	.align		4
.L_21:
        /*0084*/ 	.byte	0x04, 0x12
        /*0086*/ 	.short	(.L_23 - .L_22)
	.align		4
.L_22:
        /*0088*/ 	.word	index@(quant_gemv_q4_k_q8_1)
        /*008c*/ 	.word	0x00000010


	//----- nvinfo : EIATTR_MIN_STACK_SIZE
	.align		4
.L_23:
        /*0090*/ 	.byte	0x04, 0x12
        /*0092*/ 	.short	(.L_25 - .L_24)
	.align		4
.L_24:
        /*0094*/ 	.word	index@(quant_gemv_q4_k_f32)
        /*0098*/ 	.word	0x00000000


	//----- nvinfo : EIATTR_MIN_STACK_SIZE
	.align		4
.L_25:
        /*009c*/ 	.byte	0x04, 0x12
        /*009e*/ 	.short	(.L_27 - .L_26)
	.align		4
.L_26:
        /*00a0*/ 	.word	index@(quant_gemv_q8_0_f32)
        /*00a4*/ 	.word	0x00000000


	//----- nvinfo : EIATTR_MIN_STACK_SIZE
	.align		4
.L_27:
        /*00a8*/ 	.byte	0x04, 0x12
        /*00aa*/ 	.short	(.L_29 - .L_28)
	.align		4
.L_28:
        /*00ac*/ 	.word	index@(quant_gemv_q4_0_f32)
        /*00b0*/ 	.word	0x00000000
.L_29:


//--------------------- .nv.compat                --------------------------
	.section	.nv.compat,"",@"SHT_CUDA_COMPAT_INFO"
	.align	4
        /*0000*/ 	.byte	0x02, 0x09, 0x00, 0x00, 0x02, 0x02, 0x01, 0x00, 0x02, 0x05, 0x05, 0x00, 0x03, 0x07, 0x01, 0x01
        /*0010*/ 	.byte	0x02, 0x03, 0x00, 0x00, 0x02, 0x06, 0x01, 0x00, 0x04, 0x0b, 0x08, 0x00, 0x09, 0x00, 0x00, 0x00
        /*0020*/ 	.byte	0x00, 0x00, 0x00, 0x00


//--------------------- .nv.info.quant_gemv_q6_k_f32 --------------------------
	.section	.nv.info.quant_gemv_q6_k_f32,"",@"SHT_CUDA_INFO"
	.sectionflags	@""
	.align	4


	//----- nvinfo : EIATTR_CUDA_API_VERSION
	.align		4
        /*0000*/ 	.byte	0x04, 0x37
        /*0002*/ 	.short	(.L_31 - .L_30)
.L_30:
        /*0004*/ 	.word	0x00000082


	//----- nvinfo : EIATTR_KPARAM_INFO
	.align		4
.L_31:
        /*0008*/ 	.byte	0x04, 0x17
        /*000a*/ 	.short	(.L_33 - .L_32)
.L_32:
        /*000c*/ 	.word	0x00000000
        /*0010*/ 	.short	0x0005
        /*0012*/ 	.short	0x0020
        /*0014*/ 	.byte	0x00, 0xf0, 0x11, 0x00


	//----- nvinfo : EIATTR_KPARAM_INFO
	.align		4
.L_33:
        /*0018*/ 	.byte	0x04, 0x17
        /*001a*/ 	.short	(.L_35 - .L_34)
.L_34:
        /*001c*/ 	.word	0x00000000
        /*0020*/ 	.short	0x0004
        /*0022*/ 	.short	0x001c
        /*0024*/ 	.byte	0x00, 0xf0, 0x11, 0x00


	//----- nvinfo : EIATTR_KPARAM_INFO
	.align		4
.L_35:
        /*0028*/ 	.byte	0x04, 0x17
        /*002a*/ 	.short	(.L_37 - .L_36)
.L_36:
        /*002c*/ 	.word	0x00000000
        /*0030*/ 	.short	0x0003
        /*0032*/ 	.short	0x0018
        /*0034*/ 	.byte	0x00, 0xf0, 0x11, 0x00


	//----- nvinfo : EIATTR_KPARAM_INFO
	.align		4
.L_37:
        /*0038*/ 	.byte	0x04, 0x17
        /*003a*/ 	.short	(.L_39 - .L_38)
.L_38:
        /*003c*/ 	.word	0x00000000
        /*0040*/ 	.short	0x0002
        /*0042*/ 	.short	0x0010
        /*0044*/ 	.byte	0x00, 0xf5, 0x21, 0x00


	//----- nvinfo : EIATTR_KPARAM_INFO
	.align		4
.L_39:
        /*0048*/ 	.byte	0x04, 0x17
        /*004a*/ 	.short	(.L_41 - .L_40)
.L_40:
        /*004c*/ 	.word	0x00000000
        /*0050*/ 	.short	0x0001
        /*0052*/ 	.short	0x0008
        /*0054*/ 	.byte	0x00, 0xf5, 0x21, 0x00


	//----- nvinfo : EIATTR_KPARAM_INFO
	.align		4
.L_41:
        /*0058*/ 	.byte	0x04, 0x17
        /*005a*/ 	.short	(.L_43 - .L_42)
.L_42:
        /*005c*/ 	.word	0x00000000
        /*0060*/ 	.short	0x0000
        /*0062*/ 	.short	0x0000
        /*0064*/ 	.byte	0x00, 0xf5, 0x21, 0x00


	//----- nvinfo : EIATTR_SPARSE_MMA_MASK
	.align		4
.L_43:
        /*0068*/ 	.byte	0x03, 0x50
        /*006a*/ 	.short	0x0000


	//----- nvinfo : EIATTR_MAXREG_COUNT
	.align		4
        /*006c*/ 	.byte	0x03, 0x1b
        /*006e*/ 	.short	0x00ff


	//----- nvinfo : EIATTR_MERCURY_ISA_VERSION
	.align		4
        /*0070*/ 	.byte	0x03, 0x5f
        /*0072*/ 	.short	0x0101


	//----- nvinfo : EIATTR_COOP_GROUP_MASK_REGIDS
	.align		4
        /*0074*/ 	.byte	0x04, 0x29
        /*0076*/ 	.short	(.L_45 - .L_44)


	//   ....[0]....
.L_44:
        /*0078*/ 	.word	0xffffffff


	//   ....[1]....
        /*007c*/ 	.word	0xffffffff


	//   ....[2]....
        /*0080*/ 	.word	0xffffffff


	//   ....[3]....
        /*0084*/ 	.word	0xffffffff


	//   ....[4]....
        /*0088*/ 	.word	0xffffffff


	//----- nvinfo : EIATTR_COOP_GROUP_INSTR_OFFSETS
	.align		4
.L_45:
        /*008c*/ 	.byte	0x04, 0x28
        /*008e*/ 	.short	(.L_47 - .L_46)


	//   ....[0]....
.L_46:
        /*0090*/ 	.word	0x000008b0


	//   ....[1]....
        /*0094*/ 	.word	0x000008e0


	//   ....[2]....
        /*0098*/ 	.word	0x00000900


	//   ....[3]....
        /*009c*/ 	.word	0x00000920


	//   ....[4]....
        /*00a0*/ 	.word	0x00000940


	//----- nvinfo : EIATTR_VRC_CTA_INIT_COUNT
	.align		4
.L_47:
        /*00a4*/ 	.byte	0x02, 0x4a
	.zero		1
	.zero		1


	//----- nvinfo : EIATTR_EXIT_INSTR_OFFSETS
	.align		4
        /*00a8*/ 	.byte	0x04, 0x1c
        /*00aa*/ 	.short	(.L_49 - .L_48)


	//   ....[0]....
.L_48:
        /*00ac*/ 	.word	0x00000070


	//   ....[1]....
        /*00b0*/ 	.word	0x00000950


	//   ....[2]....
        /*00b4*/ 	.word	0x000009b0


	//----- nvinfo : EIATTR_CBANK_PARAM_SIZE
	.align		4
.L_49:
        /*00b8*/ 	.byte	0x03, 0x19
        /*00ba*/ 	.short	0x0024


	//----- nvinfo : EIATTR_PARAM_CBANK
	.align		4
        /*00bc*/ 	.byte	0x04, 0x0a
        /*00be*/ 	.short	(.L_51 - .L_50)
	.align		4
.L_50:
        /*00c0*/ 	.word	index@(.nv.constant0.quant_gemv_q6_k_f32)
        /*00c4*/ 	.short	0x0380
        /*00c6*/ 	.short	0x0024


	//----- nvinfo : EIATTR_SW_WAR
	.align		4
.L_51:
        /*00c8*/ 	.byte	0x04, 0x36
        /*00ca*/ 	.short	(.L_53 - .L_52)
.L_52:
        /*00cc*/ 	.word	0x00000008
.L_53:


//--------------------- .nv.info.quant_gemv_q4_k_q8_1 --------------------------
	.section	.nv.info.quant_gemv_q4_k_q8_1,"",@"SHT_CUDA_INFO"
	.sectionflags	@""
	.align	4


	//----- nvinfo : EIATTR_CUDA_API_VERSION
	.align		4
        /*0000*/ 	.byte	0x04, 0x37
        /*0002*/ 	.short	(.L_55 - .L_54)
.L_54:
        /*0004*/ 	.word	0x00000082


	//----- nvinfo : EIATTR_KPARAM_INFO
	.align		4
.L_55:
        /*0008*/ 	.byte	0x04, 0x17
        /*000a*/ 	.short	(.L_57 - .L_56)
.L_56:
        /*000c*/ 	.word	0x00000000
        /*0010*/ 	.short	0x0005
        /*0012*/ 	.short	0x0020
        /*0014*/ 	.byte	0x00, 0xf0, 0x11, 0x00


	//----- nvinfo : EIATTR_KPARAM_INFO
	.align		4
.L_57:
        /*0018*/ 	.byte	0x04, 0x17
        /*001a*/ 	.short	(.L_59 - .L_58)
.L_58:
        /*001c*/ 	.word	0x00000000
        /*0020*/ 	.short	0x0004
        /*0022*/ 	.short	0x001c
        /*0024*/ 	.byte	0x00, 0xf0, 0x11, 0x00


	//----- nvinfo : EIATTR_KPARAM_INFO
	.align		4
.L_59:
        /*0028*/ 	.byte	0x04, 0x17
        /*002a*/ 	.short	(.L_61 - .L_60)
.L_60:
        /*002c*/ 	.word	0x00000000
        /*0030*/ 	.short	0x0003
        /*0032*/ 	.short	0x0018
        /*0034*/ 	.byte	0x00, 0xf0, 0x11, 0x00


	//----- nvinfo : EIATTR_KPARAM_INFO
	.align		4
.L_61:
        /*0038*/ 	.byte	0x04, 0x17
        /*003a*/ 	.short	(.L_63 - .L_62)
.L_62:
        /*003c*/ 	.word	0x00000000
        /*0040*/ 	.short	0x0002
        /*0042*/ 	.short	0x0010
        /*0044*/ 	.byte	0x00, 0xf5, 0x21, 0x00


	//----- nvinfo : EIATTR_KPARAM_INFO
	.align		4
.L_63:
        /*0048*/ 	.byte	0x04, 0x17
        /*004a*/ 	.short	(.L_65 - .L_64)
.L_64:
        /*004c*/ 	.word	0x00000000
        /*0050*/ 	.short	0x0001
        /*0052*/ 	.short	0x0008
        /*0054*/ 	.byte	0x00, 0xf5, 0x21, 0x00


	//----- nvinfo : EIATTR_KPARAM_INFO
	.align		4
.L_65:
        /*0058*/ 	.byte	0x04, 0x17
        /*005a*/ 	.short	(.L_67 - .L_66)
.L_66:
        /*005c*/ 	.word	0x00000000
        /*0060*/ 	.short	0x0000
        /*0062*/ 	.short	0x0000
        /*0064*/ 	.byte	0x00, 0xf5, 0x21, 0x00


	//----- nvinfo : EIATTR_SPARSE_MMA_MASK
	.align		4
.L_67:
        /*0068*/ 	.byte	0x03, 0x50
        /*006a*/ 	.short	0x0000


	//----- nvinfo : EIATTR_MAXREG_COUNT
	.align		4
        /*006c*/ 	.byte	0x03, 0x1b
        /*006e*/ 	.short	0x00ff


	//----- nvinfo : EIATTR_MERCURY_ISA_VERSION
	.align		4
        /*0070*/ 	.byte	0x03, 0x5f
        /*0072*/ 	.short	0x0101


	//----- nvinfo : EIATTR_COOP_GROUP_MASK_REGIDS
	.align		4
        /*0074*/ 	.byte	0x04, 0x29
        /*0076*/ 	.short	(.L_69 - .L_68)


	//   ....[0]....
.L_68:
        /*0078*/ 	.word	0xffffffff


	//   ....[1]....
        /*007c*/ 	.word	0xffffffff


	//   ....[2]....
        /*0080*/ 	.word	0xffffffff


	//   ....[3]....
        /*0084*/ 	.word	0xffffffff


	//   ....[4]....
        /*0088*/ 	.word	0xffffffff


	//----- nvinfo : EIATTR_COOP_GROUP_INSTR_OFFSETS
	.align		4
.L_69:
        /*008c*/ 	.byte	0x04, 0x28
        /*008e*/ 	.short	(.L_71 - .L_70)


	//   ....[0]....
.L_70:
        /*0090*/ 	.word	0x00000970


	//   ....[1]....
        /*0094*/ 	.word	0x000009a0


	//   ....[2]....
        /*0098*/ 	.word	0x000009c0


	//   ....[3]....
        /*009c*/ 	.word	0x000009e0


	//   ....[4]....
        /*00a0*/ 	.word	0x00000a00


	//----- nvinfo : EIATTR_VRC_CTA_INIT_COUNT
	.align		4
.L_71:
        /*00a4*/ 	.byte	0x02, 0x4a
	.zero		1
	.zero		1


	//----- nvinfo : EIATTR_EXIT_INSTR_OFFSETS
	.align		4
        /*00a8*/ 	.byte	0x04, 0x1c
        /*00aa*/ 	.short	(.L_73 - .L_72)


	//   ....[0]....
.L_72:
        /*00ac*/ 	.word	0x00000080


	//   ....[1]....
        /*00b0*/ 	.word	0x00000a10


	//   ....[2]....
        /*00b4*/ 	.word	0x00000a70


	//----- nvinfo : EIATTR_CBANK_PARAM_SIZE
	.align		4
.L_73:
        /*00b8*/ 	.byte	0x03, 0x19
        /*00ba*/ 	.short	0x0024


	//----- nvinfo : EIATTR_PARAM_CBANK
	.align		4
        /*00bc*/ 	.byte	0x04, 0x0a
        /*00be*/ 	.short	(.L_75 - .L_74)
	.align		4
.L_74:
        /*00c0*/ 	.word	index@(.nv.constant0.quant_gemv_q4_k_q8_1)
        /*00c4*/ 	.short	0x0380
        /*00c6*/ 	.short	0x0024


	//----- nvinfo : EIATTR_SW_WAR
	.align		4
.L_75:
        /*00c8*/ 	.byte	0x04, 0x36
        /*00ca*/ 	.short	(.L_77 - .L_76)
.L_76:
        /*00cc*/ 	.word	0x00000008
.L_77:


//--------------------- .nv.info.quant_gemv_q4_k_f32 --------------------------
	.section	.nv.info.quant_gemv_q4_k_f32,"",@"SHT_CUDA_INFO"
	.sectionflags	@""
	.align	4


	//----- nvinfo : EIATTR_CUDA_API_VERSION
	.align		4
        /*0000*/ 	.byte	0x04, 0x37
        /*0002*/ 	.short	(.L_79 - .L_78)
.L_78:
        /*0004*/ 	.word	0x00000082


	//----- nvinfo : EIATTR_KPARAM_INFO
	.align		4
.L_79:
        /*0008*/ 	.byte	0x04, 0x17
        /*000a*/ 	.short	(.L_81 - .L_80)
.L_80:
        /*000c*/ 	.word	0x00000000
        /*0010*/ 	.short	0x0005
        /*0012*/ 	.short	0x0020
        /*0014*/ 	.byte	0x00, 0xf0, 0x11, 0x00


	//----- nvinfo : EIATTR_KPARAM_INFO
	.align		4
.L_81:
        /*0018*/ 	.byte	0x04, 0x17
        /*001a*/ 	.short	(.L_83 - .L_82)
.L_82:
        /*001c*/ 	.word	0x00000000
        /*0020*/ 	.short	0x0004
        /*0022*/ 	.short	0x001c
        /*0024*/ 	.byte	0x00, 0xf0, 0x11, 0x00


	//----- nvinfo : EIATTR_KPARAM_INFO
	.align		4
.L_83:
        /*0028*/ 	.byte	0x04, 0x17
        /*002a*/ 	.short	(.L_85 - .L_84)
.L_84:
        /*002c*/ 	.word	0x00000000
        /*0030*/ 	.short	0x0003
        /*0032*/ 	.short	0x0018
        /*0034*/ 	.byte	0x00, 0xf0, 0x11, 0x00


	//----- nvinfo : EIATTR_KPARAM_INFO
	.align		4
.L_85:
        /*0038*/ 	.byte	0x04, 0x17
        /*003a*/ 	.short	(.L_87 - .L_86)
.L_86:
        /*003c*/ 	.word	0x00000000
        /*0040*/ 	.short	0x0002
        /*0042*/ 	.short	0x0010
        /*0044*/ 	.byte	0x00, 0xf5, 0x21, 0x00


	//----- nvinfo : EIATTR_KPARAM_INFO
	.align		4
.L_87:
        /*0048*/ 	.byte	0x04, 0x17
        /*004a*/ 	.short	(.L_89 - .L_88)
.L_88:
        /*004c*/ 	.word	0x00000000
        /*0050*/ 	.short	0x0001
        /*0052*/ 	.short	0x0008
        /*0054*/ 	.byte	0x00, 0xf5, 0x21, 0x00


	//----- nvinfo : EIATTR_KPARAM_INFO
	.align		4
.L_89:
        /*0058*/ 	.byte	0x04, 0x17
        /*005a*/ 	.short	(.L_91 - .L_90)
.L_90:
        /*005c*/ 	.word	0x00000000
        /*0060*/ 	.short	0x0000
        /*0062*/ 	.short	0x0000
        /*0064*/ 	.byte	0x00, 0xf5, 0x21, 0x00


	//----- nvinfo : EIATTR_SPARSE_MMA_MASK
	.align		4
.L_91:
        /*0068*/ 	.byte	0x03, 0x50
        /*006a*/ 	.short	0x0000


	//----- nvinfo : EIATTR_MAXREG_COUNT
	.align		4
        /*006c*/ 	.byte	0x03, 0x1b
        /*006e*/ 	.short	0x00ff


	//----- nvinfo : EIATTR_MERCURY_ISA_VERSION
	.align		4
        /*0070*/ 	.byte	0x03, 0x5f
        /*0072*/ 	.short	0x0101


	//----- nvinfo : EIATTR_COOP_GROUP_MASK_REGIDS
	.align		4
        /*0074*/ 	.byte	0x04, 0x29
        /*0076*/ 	.short	(.L_93 - .L_92)


	//   ....[0]....
.L_92:
        /*0078*/ 	.word	0xffffffff


	//   ....[1]....
        /*007c*/ 	.word	0xffffffff


	//   ....[2]....
        /*0080*/ 	.word	0xffffffff


	//   ....[3]....
        /*0084*/ 	.word	0xffffffff


	//   ....[4]....
        /*0088*/ 	.word	0xffffffff


	//----- nvinfo : EIATTR_COOP_GROUP_INSTR_OFFSETS
	.align		4
.L_93:
        /*008c*/ 	.byte	0x04, 0x28
        /*008e*/ 	.short	(.L_95 - .L_94)


	//   ....[0]....
.L_94:
        /*0090*/ 	.word	0x00000aa0


	//   ....[1]....
        /*0094*/ 	.word	0x00000ad0


	//   ....[2]....
        /*0098*/ 	.word	0x00000b00


	//   ....[3]....
        /*009c*/ 	.word	0x00000b20


	//   ....[4]....
        /*00a0*/ 	.word	0x00000b40


	//----- nvinfo : EIATTR_VRC_CTA_INIT_COUNT
	.align		4
.L_95:
        /*00a4*/ 	.byte	0x02, 0x4a
	.zero		1
	.zero		1


	//----- nvinfo : EIATTR_EXIT_INSTR_OFFSETS
	.align		4
        /*00a8*/ 	.byte	0x04, 0x1c
        /*00aa*/ 	.short	(.L_97 - .L_96)


	//   ....[0]....
.L_96:
        /*00ac*/ 	.word	0x00000070


	//   ....[1]....
        /*00b0*/ 	.word	0x00000b50


	//   ....[2]....
        /*00b4*/ 	.word	0x00000bc0


	//----- nvinfo : EIATTR_CBANK_PARAM_SIZE
	.align		4
.L_97:
        /*00b8*/ 	.byte	0x03, 0x19
        /*00ba*/ 	.short	0x0024


	//----- nvinfo : EIATTR_PARAM_CBANK
	.align		4
        /*00bc*/ 	.byte	0x04, 0x0a
        /*00be*/ 	.short	(.L_99 - .L_98)
	.align		4
.L_98:
        /*00c0*/ 	.word	index@(.nv.constant0.quant_gemv_q4_k_f32)
        /*00c4*/ 	.short	0x0380
        /*00c6*/ 	.short	0x0024


	//----- nvinfo : EIATTR_SW_WAR
	.align		4
.L_99:
        /*00c8*/ 	.byte	0x04, 0x36
        /*00ca*/ 	.short	(.L_101 - .L_100)
.L_100:
        /*00cc*/ 	.word	0x00000008
.L_101:


//--------------------- .nv.info.quant_gemv_q8_0_f32 --------------------------
	.section	.nv.info.quant_gemv_q8_0_f32,"",@"SHT_CUDA_INFO"
	.sectionflags	@""
	.align	4


	//----- nvinfo : EIATTR_CUDA_API_VERSION
	.align		4
        /*0000*/ 	.byte	0x04, 0x37
        /*0002*/ 	.short	(.L_103 - .L_102)
.L_102:
        /*0004*/ 	.word	0x00000082


	//----- nvinfo : EIATTR_KPARAM_INFO
	.align		4
.L_103:
        /*0008*/ 	.byte	0x04, 0x17
        /*000a*/ 	.short	(.L_105 - .L_104)
.L_104:
        /*000c*/ 	.word	0x00000000
        /*0010*/ 	.short	0x0005
        /*0012*/ 	.short	0x0020
        /*0014*/ 	.byte	0x00, 0xf0, 0x11, 0x00


	//----- nvinfo : EIATTR_KPARAM_INFO
	.align		4
.L_105:
        /*0018*/ 	.byte	0x04, 0x17
        /*001a*/ 	.short	(.L_107 - .L_106)
.L_106:
        /*001c*/ 	.word	0x00000000
        /*0020*/ 	.short	0x0004
        /*0022*/ 	.short	0x001c
        /*0024*/ 	.byte	0x00, 0xf0, 0x11, 0x00


	//----- nvinfo : EIATTR_KPARAM_INFO
	.align		4
.L_107:
        /*0028*/ 	.byte	0x04, 0x17
        /*002a*/ 	.short	(.L_109 - .L_108)
.L_108:
        /*002c*/ 	.word	0x00000000
        /*0030*/ 	.short	0x0003
        /*0032*/ 	.short	0x0018
        /*0034*/ 	.byte	0x00, 0xf0, 0x11, 0x00


	//----- nvinfo : EIATTR_KPARAM_INFO
	.align		4
.L_109:
        /*0038*/ 	.byte	0x04, 0x17
        /*003a*/ 	.short	(.L_111 - .L_110)
.L_110:
        /*003c*/ 	.word	0x00000000
        /*0040*/ 	.short	0x0002
        /*0042*/ 	.short	0x0010
        /*0044*/ 	.byte	0x00, 0xf5, 0x21, 0x00


	//----- nvinfo : EIATTR_KPARAM_INFO
	.align		4
.L_111:
        /*0048*/ 	.byte	0x04, 0x17
        /*004a*/ 	.short	(.L_113 - .L_112)
.L_112:
        /*004c*/ 	.word	0x00000000
        /*0050*/ 	.short	0x0001
        /*0052*/ 	.short	0x0008
        /*0054*/ 	.byte	0x00, 0xf5, 0x21, 0x00


	//----- nvinfo : EIATTR_KPARAM_INFO
	.align		4
.L_113:
        /*0058*/ 	.byte	0x04, 0x17
        /*005a*/ 	.short	(.L_115 - .L_114)
.L_114:
        /*005c*/ 	.word	0x00000000
        /*0060*/ 	.short	0x0000
        /*0062*/ 	.short	0x0000
        /*0064*/ 	.byte	0x00, 0xf5, 0x21, 0x00


	//----- nvinfo : EIATTR_SPARSE_MMA_MASK
	.align		4
.L_115:
        /*0068*/ 	.byte	0x03, 0x50
        /*006a*/ 	.short	0x0000


	//----- nvinfo : EIATTR_MAXREG_COUNT
	.align		4
        /*006c*/ 	.byte	0x03, 0x1b
        /*006e*/ 	.short	0x00ff


	//----- nvinfo : EIATTR_MERCURY_ISA_VERSION
	.align		4
        /*0070*/ 	.byte	0x03, 0x5f
        /*0072*/ 	.short	0x0101


	//----- nvinfo : EIATTR_COOP_GROUP_MASK_REGIDS
	.align		4
        /*0074*/ 	.byte	0x04, 0x29
        /*0076*/ 	.short	(.L_117 - .L_116)


	//   ....[0]....
.L_116:
        /*0078*/ 	.word	0xffffffff


	//   ....[1]....
        /*007c*/ 	.word	0xffffffff


	//   ....[2]....
        /*0080*/ 	.word	0xffffffff


	//   ....[3]....
        /*0084*/ 	.word	0xffffffff


	//   ....[4]....
        /*0088*/ 	.word	0xffffffff


	//----- nvinfo : EIATTR_COOP_GROUP_INSTR_OFFSETS
	.align		4
.L_117:
        /*008c*/ 	.byte	0x04, 0x28
        /*008e*/ 	.short	(.L_119 - .L_118)


	//   ....[0]....
.L_118:
        /*0090*/ 	.word	0x000012e0


	//   ....[1]....
        /*0094*/ 	.word	0x00001310


	//   ....[2]....
        /*0098*/ 	.word	0x00001330


	//   ....[3]....
        /*009c*/ 	.word	0x00001350


	//   ....[4]....
        /*00a0*/ 	.word	0x00001370


	//----- nvinfo : EIATTR_VRC_CTA_INIT_COUNT
	.align		4
.L_119:
        /*00a4*/ 	.byte	0x02, 0x4a
	.zero		1
	.zero		1


	//----- nvinfo : EIATTR_EXIT_INSTR_OFFSETS
	.align		4
        /*00a8*/ 	.byte	0x04, 0x1c
        /*00aa*/ 	.short	(.L_121 - .L_120)


	//   ....[0]....
.L_120:
        /*00ac*/ 	.word	0x00000070


	//   ....[1]....
        /*00b0*/ 	.word	0x00001380


	//   ....[2]....
        /*00b4*/ 	.word	0x000013f0


	//----- nvinfo : EIATTR_CBANK_PARAM_SIZE
	.align		4
.L_121:
        /*00b8*/ 	.byte	0x03, 0x19
        /*00ba*/ 	.short	0x0024


	//----- nvinfo : EIATTR_PARAM_CBANK
	.align		4
        /*00bc*/ 	.byte	0x04, 0x0a
        /*00be*/ 	.short	(.L_123 - .L_122)
	.align		4
.L_122:
        /*00c0*/ 	.word	index@(.nv.constant0.quant_gemv_q8_0_f32)
        /*00c4*/ 	.short	0x0380
        /*00c6*/ 	.short	0x0024


	//----- nvinfo : EIATTR_SW_WAR
	.align		4
.L_123:
        /*00c8*/ 	.byte	0x04, 0x36
        /*00ca*/ 	.short	(.L_125 - .L_124)
.L_124:
        /*00cc*/ 	.word	0x00000008
.L_125:


//--------------------- .nv.info.quant_gemv_q4_0_f32 --------------------------
	.section	.nv.info.quant_gemv_q4_0_f32,"",@"SHT_CUDA_INFO"
	.sectionflags	@""
	.align	4


	//----- nvinfo : EIATTR_CUDA_API_VERSION
	.align		4
        /*0000*/ 	.byte	0x04, 0x37
        /*0002*/ 	.short	(.L_127 - .L_126)
.L_126:
        /*0004*/ 	.word	0x00000082


	//----- nvinfo : EIATTR_KPARAM_INFO
	.align		4
.L_127:
        /*0008*/ 	.byte	0x04, 0x17
        /*000a*/ 	.short	(.L_129 - .L_128)
.L_128:
        /*000c*/ 	.word	0x00000000
        /*0010*/ 	.short	0x0005
        /*0012*/ 	.short	0x0020
        /*0014*/ 	.byte	0x00, 0xf0, 0x11, 0x00


	//----- nvinfo : EIATTR_KPARAM_INFO
	.align		4
.L_129:
        /*0018*/ 	.byte	0x04, 0x17
        /*001a*/ 	.short	(.L_131 - .L_130)
.L_130:
        /*001c*/ 	.word	0x00000000
        /*0020*/ 	.short	0x0004
        /*0022*/ 	.short	0x001c
        /*0024*/ 	.byte	0x00, 0xf0, 0x11, 0x00


	//----- nvinfo : EIATTR_KPARAM_INFO
	.align		4
.L_131:
        /*0028*/ 	.byte	0x04, 0x17
        /*002a*/ 	.short	(.L_133 - .L_132)
.L_132:
        /*002c*/ 	.word	0x00000000
        /*0030*/ 	.short	0x0003
        /*0032*/ 	.short	0x0018
        /*0034*/ 	.byte	0x00, 0xf0, 0x11, 0x00


	//----- nvinfo : EIATTR_KPARAM_INFO
	.align		4
.L_133:
        /*0038*/ 	.byte	0x04, 0x17
        /*003a*/ 	.short	(.L_135 - .L_134)
.L_134:
        /*003c*/ 	.word	0x00000000
        /*0040*/ 	.short	0x0002
        /*0042*/ 	.short	0x0010
        /*0044*/ 	.byte	0x00, 0xf5, 0x21, 0x00


	//----- nvinfo : EIATTR_KPARAM_INFO
	.align		4
.L_135:
        /*0048*/ 	.byte	0x04, 0x17
        /*004a*/ 	.short	(.L_137 - .L_136)
.L_136:
        /*004c*/ 	.word	0x00000000
        /*0050*/ 	.short	0x0001
        /*0052*/ 	.short	0x0008
        /*0054*/ 	.byte	0x00, 0xf5, 0x21, 0x00


	//----- nvinfo : EIATTR_KPARAM_INFO
	.align		4
.L_137:
        /*0058*/ 	.byte	0x04, 0x17
        /*005a*/ 	.short	(.L_139 - .L_138)
.L_138:
        /*005c*/ 	.word	0x00000000
        /*0060*/ 	.short	0x0000
        /*0062*/ 	.short	0x0000
        /*0064*/ 	.byte	0x00, 0xf5, 0x21, 0x00


	//----- nvinfo : EIATTR_SPARSE_MMA_MASK
	.align		4
.L_139:
        /*0068*/ 	.byte	0x03, 0x50
        /*006a*/ 	.short	0x0000


	//----- nvinfo : EIATTR_MAXREG_COUNT
	.align		4
        /*006c*/ 	.byte	0x03, 0x1b
        /*006e*/ 	.short	0x00ff


	//----- nvinfo : EIATTR_MERCURY_ISA_VERSION
	.align		4
        /*0070*/ 	.byte	0x03, 0x5f
        /*0072*/ 	.short	0x0101


	//----- nvinfo : EIATTR_COOP_GROUP_MASK_REGIDS
	.align		4
        /*0074*/ 	.byte	0x04, 0x29
        /*0076*/ 	.short	(.L_141 - .L_140)


	//   ....[0]....
.L_140:
        /*0078*/ 	.word	0xffffffff


	//   ....[1]....
        /*007c*/ 	.word	0xffffffff


	//   ....[2]....
        /*0080*/ 	.word	0xffffffff


	//   ....[3]....
        /*0084*/ 	.word	0xffffffff


	//   ....[4]....
        /*0088*/ 	.word	0xffffffff


	//----- nvinfo : EIATTR_COOP_GROUP_INSTR_OFFSETS
	.align		4
.L_141:
        /*008c*/ 	.byte	0x04, 0x28
        /*008e*/ 	.short	(.L_143 - .L_142)


	//   ....[0]....
.L_142:
        /*0090*/ 	.word	0x00001600


	//   ....[1]....
        /*0094*/ 	.word	0x00001630


	//   ....[2]....
        /*0098*/ 	.word	0x00001650


	//   ....[3]....
        /*009c*/ 	.word	0x00001670


	//   ....[4]....
        /*00a0*/ 	.word	0x00001690


	//----- nvinfo : EIATTR_VRC_CTA_INIT_COUNT
	.align		4
.L_143:
        /*00a4*/ 	.byte	0x02, 0x4a
	.zero		1
	.zero		1


	//----- nvinfo : EIATTR_EXIT_INSTR_OFFSETS
	.align		4
        /*00a8*/ 	.byte	0x04, 0x1c
        /*00aa*/ 	.short	(.L_145 - .L_144)


	//   ....[0]....
.L_144:
        /*00ac*/ 	.word	0x00000070


	//   ....[1]....
        /*00b0*/ 	.word	0x000016a0


	//   ....[2]....
        /*00b4*/ 	.word	0x00001710


	//----- nvinfo : EIATTR_CBANK_PARAM_SIZE
	.align		4
.L_145:
        /*00b8*/ 	.byte	0x03, 0x19
        /*00ba*/ 	.short	0x0024


	//----- nvinfo : EIATTR_PARAM_CBANK
	.align		4
        /*00bc*/ 	.byte	0x04, 0x0a
        /*00be*/ 	.short	(.L_147 - .L_146)
	.align		4
.L_146:
        /*00c0*/ 	.word	index@(.nv.constant0.quant_gemv_q4_0_f32)
        /*00c4*/ 	.short	0x0380
        /*00c6*/ 	.short	0x0024


	//----- nvinfo : EIATTR_SW_WAR
	.align		4
.L_147:
        /*00c8*/ 	.byte	0x04, 0x36
        /*00ca*/ 	.short	(.L_149 - .L_148)
.L_148:
        /*00cc*/ 	.word	0x00000008
.L_149:


//--------------------- .nv.callgraph             --------------------------
	.section	.nv.callgraph,"",@"SHT_CUDA_CALLGRAPH"
	.align	4
	.sectionentsize	8
	.align		4
        /*0000*/ 	.word	0x00000000
	.align		4
        /*0004*/ 	.word	0xffffffff
	.align		4
        /*0008*/ 	.word	0x00000000
	.align		4
        /*000c*/ 	.word	0xfffffffe
	.align		4
        /*0010*/ 	.word	0x00000000
	.align		4
        /*0014*/ 	.word	0xfffffffd
	.align		4
        /*0018*/ 	.word	0x00000000
	.align		4
        /*001c*/ 	.word	0xfffffffc


//--------------------- .text.quant_gemv_q6_k_f32 --------------------------
	.section	.text.quant_gemv_q6_k_f32,"ax",@progbits
	.align	128
        .global         quant_gemv_q6_k_f32
        .type           quant_gemv_q6_k_f32,@function
        .size           quant_gemv_q6_k_f32,(.L_x_21 - quant_gemv_q6_k_f32)
        .other          quant_gemv_q6_k_f32,@"STO_CUDA_ENTRY STV_DEFAULT"
quant_gemv_q6_k_f32:
.text.quant_gemv_q6_k_f32:
[----:B------:R-:W-:Y:S01]  /*0000*/  LDC R1, c[0x0][0x37c] ;  /* 0x0000df00ff017b82 */ /* 0x000fe20000000800 */
[----:B------:R-:W0:Y:S01]  /*0010*/  S2R R8, SR_TID.X ;  /* 0x0000000000087919 */ /* 0x000e220000002100 */
[----:B------:R-:W1:Y:S01]  /*0020*/  LDCU UR5, c[0x0][0x3a0] ;  /* 0x00007400ff0577ac */ /* 0x000e620008000800 */
[----:B------:R-:W2:Y:S01]  /*0030*/  S2R R3, SR_CTAID.X ;  /* 0x0000000000037919 */ /* 0x000ea20000002500 */
[----:B0-----:R-:W-:-:S05]  /*0040*/  SHF.R.U32.HI R0, RZ, 0x5, R8 ;  /* 0x00000005ff007819 */ /* 0x001fca0000011608 */
[----:B--2---:R-:W-:-:S05]  /*0050*/  IMAD R0, R3, 0x8, R0 ;  /* 0x0000000803007824 */ /* 0x004fca00078e0200 */
[----:B-1----:R-:W-:-:S13]  /*0060*/  ISETP.GE.U32.AND P0, PT, R0, UR5, PT ;  /* 0x0000000500007c0c */ /* 0x002fda000bf06070 */
[----:B------:R-:W-:Y:S05]  /*0070*/  @P0 EXIT ;  /* 0x000000000000094d */ /* 0x000fea0003800000 */
[----:B------:R-:W0:Y:S01]  /*0080*/  LDCU UR8, c[0x0][0x39c] ;  /* 0x00007380ff0877ac */ /* 0x000e220008000800 */
[----:B------:R-:W1:Y:S01]  /*0090*/  S2R R9, SR_CTAID.Y ;  /* 0x0000000000097919 */ /* 0x000e620000002600 */
[----:B------:R-:W-:Y:S01]  /*00a0*/  LOP3.LUT R8, R8, 0x1f, RZ, 0xc0, !PT ;  /* 0x0000001f08087812 */ /* 0x000fe200078ec0ff */
[----:B------:R-:W-:Y:S01]  /*00b0*/  IMAD.MOV.U32 R18, RZ, RZ, RZ ;  /* 0x000000ffff127224 */ /* 0x000fe200078e00ff */
[----:B------:R-:W2:Y:S01]  /*00c0*/  LDCU.64 UR6, c[0x0][0x358] ;  /* 0x00006b00ff0677ac */ /* 0x000ea20008000a00 */
[----:B0-----:R-:W-:-:S09]  /*00d0*/  UISETP.GE.U32.AND UP0, UPT, UR8, 0x100, UPT ;  /* 0x000001000800788c */ /* 0x001fd2000bf06070 */
[----:B--2---:R-:W-:Y:S05]  /*00e0*/  BRA.U !UP0, `(.L_x_0) ;  /* 0x0000000508f07547 */ /* 0x004fea000b800000 */
[----:B------:R-:W0:Y:S01]  /*00f0*/  LDC.64 R6, c[0x0][0x380] ;  /* 0x0000e000ff067b82 */ /* 0x000e220000000a00 */
[----:B------:R-:W-:Y:S02]  /*0100*/  USHF.R.U32.HI UR4, URZ, 0x8, UR8 ;  /* 0x00000008ff047899 */ /* 0x000fe40008011608 */
[----:B-1----:R-:W-:Y:S01]  /*0110*/  IMAD R3, R9, UR8, RZ ;  /* 0x0000000809037c24 */ /* 0x002fe2000f8e02ff */
[----:B------:R-:W-:Y:S01]  /*0120*/  SHF.R.U32.HI R15, RZ, 0x4, R8 ;  /* 0x00000004ff0f7819 */ /* 0x000fe20000011608 */
[----:B------:R-:W-:Y:S01]  /*0130*/  IMAD.MOV.U32 R18, RZ, RZ, RZ ;  /* 0x000000ffff127224 */ /* 0x000fe200078e00ff */
[----:B------:R-:W-:Y:S01]  /*0140*/  LOP3.LUT R13, R8, 0x60, RZ, 0xfc, !PT ;  /* 0x00000060080d7812 */ /* 0x000fe200078efcff */
[----:B------:R-:W-:Y:S01]  /*0150*/  IMAD R2, R0, UR4, RZ ;  /* 0x0000000400027c24 */ /* 0x000fe2000f8e02ff */
[----:B------:R-:W1:Y:S01]  /*0160*/  LDC.64 R10, c[0x0][0x388] ;  /* 0x0000e200ff0a7b82 */ /* 0x000e620000000a00 */
[----:B------:R-:W-:Y:S01]  /*0170*/  IADD3 R3, P0, PT, R8, R3, RZ ;  /* 0x0000000308037210 */ /* 0x000fe20007f1e0ff */
[----:B------:R-:W-:Y:S01]  /*0180*/  UIADD3 UR4, UPT, UPT, -UR4, URZ, URZ ;  /* 0x000000ff04047290 */ /* 0x000fe2000fffe1ff */
[----:B------:R-:W-:Y:S01]  /*0190*/  IMAD R5, R2, 0xd2, RZ ;  /* 0x000000d202057824 */ /* 0x000fe200078e02ff */
[----:B------:R-:W-:-:S02]  /*01a0*/  LOP3.LUT R15, R15, 0xce, RZ, 0xfc, !PT ;  /* 0x000000ce0f0f7812 */ /* 0x000fc400078efcff */
[----:B------:R-:W-:Y:S02]  /*01b0*/  IADD3.X R4, PT, PT, RZ, RZ, RZ, P0, !PT ;  /* 0x000000ffff047210 */ /* 0x000fe400007fe4ff */
[----:B0-----:R-:W-:-:S04]  /*01c0*/  LEA R2, P1, R3, R6, 0x2 ;  /* 0x0000000603027211 */ /* 0x001fc800078210ff */
[----:B------:R-:W-:Y:S02]  /*01d0*/  LEA.HI.X R3, R3, R7, R4, 0x2, P1 ;  /* 0x0000000703037211 */ /* 0x000fe400008f1404 */
[----:B------:R-:W-:Y:S02]  /*01e0*/  IADD3 R2, P1, PT, R2, 0x200, RZ ;  /* 0x0000020002027810 */ /* 0x000fe40007f3e0ff */
[----:B-1----:R-:W-:Y:S02]  /*01f0*/  IADD3 R10, P0, PT, R5, R10, RZ ;  /* 0x0000000a050a7210 */ /* 0x002fe40007f1e0ff */
[----:B------:R-:W-:-:S03]  /*0200*/  IADD3.X R3, PT, PT, RZ, R3, RZ, P1, !PT ;  /* 0x00000003ff037210 */ /* 0x000fc60000ffe4ff */
[----:B------:R-:W-:-:S08]  /*0210*/  IMAD.X R11, RZ, RZ, R11, P0 ;  /* 0x000000ffff0b7224 */ /* 0x000fd000000e060b */
.L_x_1:
[C---:B------:R-:W-:Y:S01]  /*0220*/  IADD3 R6, P0, PT, R10.reuse, R13, RZ ;  /* 0x0000000d0a067210 */ /* 0x040fe20007f1e0ff */
[----:B------:R-:W2:Y:S01]  /*0230*/  LDG.E.U16.CONSTANT R17, desc[UR6][R10.64+0xd0] ;  /* 0x0000d0060a117981 */ /* 0x000ea2000c1e9500 */
[----:B------:R-:W-:-:S03]  /*0240*/  IADD3 R4, P1, PT, R10, R15, RZ ;  /* 0x0000000f0a047210 */ /* 0x000fc60007f3e0ff */
[--C-:B------:R-:W-:Y:S01]  /*0250*/  IMAD.X R7, RZ, RZ, R11.reuse, P0 ;  /* 0x000000ffff077224 */ /* 0x100fe200000e060b */
[----:B------:R-:W3:Y:S01]  /*0260*/  LDG.E.CONSTANT R19, desc[UR6][R2.64+-0x200] ;  /* 0xfffe000602137981 */ /* 0x000ee2000c1e9900 */
[----:B------:R-:W-:-:S03]  /*0270*/  IMAD.X R5, RZ, RZ, R11, P1 ;  /* 0x000000ffff057224 */ /* 0x000fc600008e060b */
[----:B------:R-:W4:Y:S04]  /*0280*/  LDG.E.U8.CONSTANT R14, desc[UR6][R6.64+0x20] ;  /* 0x00002006060e7981 */ /* 0x000f28000c1e9100 */
[----:B------:R-:W5:Y:S04]  /*0290*/  LDG.E.U8.CONSTANT R25, desc[UR6][R4.64+-0xe] ;  /* 0xfffff20604197981 */ /* 0x000f68000c1e9100 */
[----:B------:R-:W2:Y:S04]  /*02a0*/  LDG.E.U8.CONSTANT R26, desc[UR6][R6.64+-0x60] ;  /* 0xffffa006061a7981 */ /* 0x000ea8000c1e9100 */
[----:B------:R-:W3:Y:S04]  /*02b0*/  LDG.E.U8.CONSTANT R22, desc[UR6][R4.64+-0xc] ;  /* 0xfffff40604167981 */ /* 0x000ee8000c1e9100 */
[----:B------:R-:W3:Y:S04]  /*02c0*/  LDG.E.U8.CONSTANT R12, desc[UR6][R6.64+-0x40] ;  /* 0xffffc006060c7981 */ /* 0x000ee8000c1e9100 */
[----:B------:R-:W3:Y:S04]  /*02d0*/  LDG.E.CONSTANT R21, desc[UR6][R2.64+-0x180] ;  /* 0xfffe800602157981 */ /* 0x000ee8000c1e9900 */
[----:B------:R-:W3:Y:S04]  /*02e0*/  LDG.E.U8.CONSTANT R28, desc[UR6][R4.64+-0xa] ;  /* 0xfffff606041c7981 */ /* 0x000ee8000c1e9100 */
[----:B------:R-:W3:Y:S01]  /*02f0*/  LDG.E.CONSTANT R16, desc[UR6][R2.64+-0x100] ;  /* 0xffff000602107981 */ /* 0x000ee2000c1e9900 */
[----:B----4-:R-:W-:Y:S01]  /*0300*/  SHF.L.U32 R23, R14, 0x4, RZ ;  /* 0x000000040e177819 */ /* 0x010fe200000006ff */
[----:B-----5:R-:W0:Y:S03]  /*0310*/  I2F.S8 R20, R25 ;  /* 0x0000001900147306 */ /* 0x020e260000001400 */
[----:B------:R-:W-:-:S04]  /*0320*/  LOP3.LUT R23, R23, 0x30, RZ, 0xc0, !PT ;  /* 0x0000003017177812 */ /* 0x000fc800078ec0ff */
[----:B--2---:R-:W-:Y:S01]  /*0330*/  LOP3.LUT R23, R23, 0xf, R26, 0xf8, !PT ;  /* 0x0000000f17177812 */ /* 0x004fe200078ef81a */
[----:B------:R-:W-:-:S04]  /*0340*/  HADD2.F32 R17, -RZ, R17.H0_H0 ;  /* 0x20000011ff117230 */ /* 0x000fc80000004100 */
[----:B------:R-:W-:-:S05]  /*0350*/  VIADD R23, R23, 0xffffffe0 ;  /* 0xffffffe017177836 */ /* 0x000fca0000000000 */
[----:B------:R-:W-:Y:S01]  /*0360*/  I2FP.F32.S32 R23, R23 ;  /* 0x0000001700177245 */ /* 0x000fe20000201400 */
[----:B0-----:R-:W-:-:S04]  /*0370*/  FMUL R20, R17, R20 ;  /* 0x0000001411147220 */ /* 0x001fc80000400000 */
[----:B------:R-:W-:Y:S01]  /*0380*/  FMUL R23, R20, R23 ;  /* 0x0000001714177220 */ /* 0x000fe20000400000 */
[----:B------:R-:W-:Y:S01]  /*0390*/  IMAD.SHL.U32 R20, R14, 0x4, RZ ;  /* 0x000000040e147824 */ /* 0x000fe200078e00ff */
[----:B---3--:R-:W0:Y:S02]  /*03a0*/  I2F.S8 R22, R22 ;  /* 0x0000001600167306 */ /* 0x008e240000001400 */
[----:B------:R-:W-:Y:S02]  /*03b0*/  FFMA R24, R19, R23, R18 ;  /* 0x0000001713187223 */ /* 0x000fe40000000012 */
[----:B------:R-:W-:Y:S01]  /*03c0*/  LOP3.LUT R19, R20, 0x30, RZ, 0xc0, !PT ;  /* 0x0000003014137812 */ /* 0x000fe200078ec0ff */
[----:B------:R-:W2:Y:S03]  /*03d0*/  LDG.E.U8.CONSTANT R18, desc[UR6][R4.64+-0x8] ;  /* 0xfffff80604127981 */ /* 0x000ea6000c1e9100 */
[----:B------:R-:W-:-:S02]  /*03e0*/  LOP3.LUT R20, R19, 0xf, R12, 0xf8, !PT ;  /* 0x0000000f13147812 */ /* 0x000fc400078ef80c */
[----:B------:R-:W3:Y:S02]  /*03f0*/  LDG.E.U8.CONSTANT R19, desc[UR6][R4.64+-0x6] ;  /* 0xfffffa0604137981 */ /* 0x000ee4000c1e9100 */
[----:B------:R-:W-:Y:S01]  /*0400*/  IADD3 R20, PT, PT, R20, -0x20, RZ ;  /* 0xffffffe014147810 */ /* 0x000fe20007ffe0ff */
[----:B0-----:R-:W-:-:S03]  /*0410*/  FMUL R23, R17, R22 ;  /* 0x0000001611177220 */ /* 0x001fc60000400000 */
[----:B------:R-:W-:Y:S02]  /*0420*/  I2FP.F32.S32 R25, R20 ;  /* 0x0000001400197245 */ /* 0x000fe40000201400 */
[----:B------:R-:W-:Y:S01]  /*0430*/  LOP3.LUT R27, R14, 0x30, RZ, 0xc0, !PT ;  /* 0x000000300e1b7812 */ /* 0x000fe200078ec0ff */
[----:B------:R-:W0:Y:S01]  /*0440*/  I2F.S8 R28, R28 ;  /* 0x0000001c001c7306 */ /* 0x000e220000001400 */
[----:B------:R-:W4:Y:S01]  /*0450*/  LDG.E.U8.CONSTANT R20, desc[UR6][R4.64+-0x4] ;  /* 0xfffffc0604147981 */ /* 0x000f22000c1e9100 */
[----:B------:R-:W-:Y:S01]  /*0460*/  FMUL R23, R23, R25 ;  /* 0x0000001917177220 */ /* 0x000fe20000400000 */
[----:B------:R-:W-:Y:S02]  /*0470*/  LEA.HI R29, R26, R27, RZ, 0x1c ;  /* 0x0000001b1a1d7211 */ /* 0x000fe400078fe0ff */
[----:B------:R-:W5:Y:S01]  /*0480*/  LDG.E.U8.CONSTANT R26, desc[UR6][R6.64+-0x20] ;  /* 0xffffe006061a7981 */ /* 0x000f62000c1e9100 */
[----:B------:R-:W-:-:S03]  /*0490*/  FFMA R21, R21, R23, R24 ;  /* 0x0000001715157223 */ /* 0x000fc60000000018 */
[----:B------:R-:W3:Y:S04]  /*04a0*/  LDG.E.U8.CONSTANT R24, desc[UR6][R6.64+0x40] ;  /* 0x0000400606187981 */ /* 0x000ee8000c1e9100 */
[----:B------:R-:W5:Y:S04]  /*04b0*/  LDG.E.CONSTANT R25, desc[UR6][R2.64+-0x80] ;  /* 0xffff800602197981 */ /* 0x000f68000c1e9900 */
[----:B------:R-:W5:Y:S01]  /*04c0*/  LDG.E.U8.CONSTANT R22, desc[UR6][R4.64+-0x2] ;  /* 0xfffffe0604167981 */ /* 0x000f62000c1e9100 */
[----:B------:R-:W-:-:S03]  /*04d0*/  VIADD R29, R29, 0xffffffe0 ;  /* 0xffffffe01d1d7836 */ /* 0x000fc60000000000 */
[----:B------:R-:W5:Y:S04]  /*04e0*/  LDG.E.U8.CONSTANT R27, desc[UR6][R6.64] ;  /* 0x00000006061b7981 */ /* 0x000f68000c1e9100 */
[----:B------:R1:W5:Y:S02]  /*04f0*/  LDG.E.U8.CONSTANT R23, desc[UR6][R4.64] ;  /* 0x0000000604177981 */ /* 0x000364000c1e9100 */
[----:B-1----:R-:W-:Y:S01]  /*0500*/  I2FP.F32.S32 R4, R29 ;  /* 0x0000001d00047245 */ /* 0x002fe20000201400 */
[----:B0-----:R-:W-:Y:S01]  /*0510*/  FMUL R29, R17, R28 ;  /* 0x0000001c111d7220 */ /* 0x001fe20000400000 */
[----:B------:R-:W5:Y:S03]  /*0520*/  LDG.E.CONSTANT R5, desc[UR6][R2.64+0x180] ;  /* 0x0001800602057981 */ /* 0x000f66000c1e9900 */
[----:B------:R-:W-:-:S02]  /*0530*/  FMUL R29, R29, R4 ;  /* 0x000000041d1d7220 */ /* 0x000fc40000400000 */
[----:B------:R-:W5:Y:S02]  /*0540*/  LDG.E.CONSTANT R4, desc[UR6][R2.64] ;  /* 0x0000000602047981 */ /* 0x000f64000c1e9900 */
[----:B------:R-:W-:Y:S02]  /*0550*/  FFMA R29, R16, R29, R21 ;  /* 0x0000001d101d7223 */ /* 0x000fe40000000015 */
[----:B------:R-:W5:Y:S04]  /*0560*/  LDG.E.CONSTANT R21, desc[UR6][R2.64+0x80] ;  /* 0x0000800602157981 */ /* 0x000f68000c1e9900 */
[----:B------:R0:W5:Y:S01]  /*0570*/  LDG.E.CONSTANT R16, desc[UR6][R2.64+0x100] ;  /* 0x0001000602107981 */ /* 0x000162000c1e9900 */
[----:B------:R-:W-:-:S04]  /*0580*/  SHF.R.U32.HI R14, RZ, 0x2, R14 ;  /* 0x00000002ff0e7819 */ /* 0x000fc8000001160e */
[----:B------:R-:W-:-:S04]  /*0590*/  LOP3.LUT R7, R14, 0x30, RZ, 0xc0, !PT ;  /* 0x000000300e077812 */ /* 0x000fc800078ec0ff */
[----:B------:R-:W-:-:S04]  /*05a0*/  LEA.HI R7, R12, R7, RZ, 0x1c ;  /* 0x000000070c077211 */ /* 0x000fc800078fe0ff */
[----:B------:R-:W-:-:S04]  /*05b0*/  IADD3 R7, PT, PT, R7, -0x20, RZ ;  /* 0xffffffe007077810 */ /* 0x000fc80007ffe0ff */
[----:B------:R-:W-:Y:S01]  /*05c0*/  I2FP.F32.S32 R12, R7 ;  /* 0x00000007000c7245 */ /* 0x000fe20000201400 */
[----:B------:R-:W-:-:S04]  /*05d0*/  UIADD3 UR4, UPT, UPT, UR4, 0x1, URZ ;  /* 0x0000000104047890 */ /* 0x000fc8000fffe0ff */
[----:B------:R-:W-:Y:S01]  /*05e0*/  UISETP.NE.AND UP0, UPT, UR4, URZ, UPT ;  /* 0x000000ff0400728c */ /* 0x000fe2000bf05270 */
[----:B0-----:R-:W-:Y:S02]  /*05f0*/  IADD3 R2, P1, PT, R2, 0x400, RZ ;  /* 0x0000040002027810 */ /* 0x001fe40007f3e0ff */
[----:B------:R-:W-:-:S03]  /*0600*/  IADD3 R10, P0, PT, R10, 0xd2, RZ ;  /* 0x000000d20a0a7810 */ /* 0x000fc60007f1e0ff */
[----:B------:R-:W-:Y:S01]  /*0610*/  IMAD.X R3, RZ, RZ, R3, P1 ;  /* 0x000000ffff037224 */ /* 0x000fe200008e0603 */
[----:B------:R-:W-:Y:S01]  /*0620*/  IADD3.X R11, PT, PT, RZ, R11, RZ, P0, !PT ;  /* 0x0000000bff0b7210 */ /* 0x000fe200007fe4ff */
[----:B--2---:R-:W0:Y:S02]  /*0630*/  I2F.S8 R18, R18 ;  /* 0x0000001200127306 */ /* 0x004e240000001400 */
[----:B0-----:R-:W-:-:S04]  /*0640*/  FMUL R7, R17, R18 ;  /* 0x0000001211077220 */ /* 0x001fc80000400000 */
[----:B------:R-:W-:Y:S01]  /*0650*/  FMUL R12, R7, R12 ;  /* 0x0000000c070c7220 */ /* 0x000fe20000400000 */
[C---:B---3--:R-:W-:Y:S01]  /*0660*/  IMAD.SHL.U32 R7, R24.reuse, 0x10, RZ ;  /* 0x0000001018077824 */ /* 0x048fe200078e00ff */
[----:B------:R0:W1:Y:S01]  /*0670*/  I2F.S8 R6, R19 ;  /* 0x0000001300067306 */ /* 0x0000620000001400 */
[----:B------:R-:W-:-:S03]  /*0680*/  SHF.L.U32 R14, R24, 0x2, RZ ;  /* 0x00000002180e7819 */ /* 0x000fc600000006ff */
[----:B0-----:R-:W-:-:S04]  /*0690*/  LOP3.LUT R19, R7, 0x30, RZ, 0xc0, !PT ;  /* 0x0000003007137812 */ /* 0x001fc800078ec0ff */
[----:B----4-:R-:W0:Y:S01]  /*06a0*/  I2F.S8 R20, R20 ;  /* 0x0000001400147306 */ /* 0x010e220000001400 */
[----:B------:R-:W-:Y:S02]  /*06b0*/  LOP3.LUT R14, R14, 0x30, RZ, 0xc0, !PT ;  /* 0x000000300e0e7812 */ /* 0x000fe400078ec0ff */
[----:B-----5:R-:W-:Y:S01]  /*06c0*/  LOP3.LUT R19, R19, 0xf, R26, 0xf8, !PT ;  /* 0x0000000f13137812 */ /* 0x020fe200078ef81a */
[----:B------:R-:W-:Y:S01]  /*06d0*/  FFMA R25, R25, R12, R29 ;  /* 0x0000000c19197223 */ /* 0x000fe2000000001d */
[----:B------:R-:W-:-:S03]  /*06e0*/  LOP3.LUT R29, R24, 0x30, RZ, 0xc0, !PT ;  /* 0x00000030181d7812 */ /* 0x000fc600078ec0ff */
[----:B------:R-:W2:Y:S01]  /*06f0*/  I2F.S8 R22, R22 ;  /* 0x0000001600167306 */ /* 0x000ea20000001400 */
[----:B------:R-:W-:Y:S01]  /*0700*/  VIADD R19, R19, 0xffffffe0 ;  /* 0xffffffe013137836 */ /* 0x000fe20000000000 */
[----:B------:R-:W-:Y:S02]  /*0710*/  SHF.R.U32.HI R18, RZ, 0x2, R24 ;  /* 0x00000002ff127819 */ /* 0x000fe40000011618 */
[----:B------:R-:W-:Y:S02]  /*0720*/  LOP3.LUT R14, R14, 0xf, R27, 0xf8, !PT ;  /* 0x0000000f0e0e7812 */ /* 0x000fe400078ef81b */
[----:B------:R-:W-:Y:S02]  /*0730*/  LEA.HI R7, R26, R29, RZ, 0x1c ;  /* 0x0000001d1a077211 */ /* 0x000fe400078fe0ff */
[----:B------:R3:W4:Y:S01]  /*0740*/  I2F.S8 R12, R23 ;  /* 0x00000017000c7306 */ /* 0x0007220000001400 */
[----:B------:R-:W-:Y:S01]  /*0750*/  LOP3.LUT R18, R18, 0x30, RZ, 0xc0, !PT ;  /* 0x0000003012127812 */ /* 0x000fe200078ec0ff */
[----:B-1----:R-:W-:Y:S01]  /*0760*/  FMUL R6, R17, R6 ;  /* 0x0000000611067220 */ /* 0x002fe20000400000 */
[----:B------:R-:W-:-:S02]  /*0770*/  IADD3 R14, PT, PT, R14, -0x20, RZ ;  /* 0xffffffe00e0e7810 */ /* 0x000fc40007ffe0ff */
[----:B------:R-:W-:Y:S01]  /*0780*/  I2FP.F32.S32 R19, R19 ;  /* 0x0000001300137245 */ /* 0x000fe20000201400 */
[----:B------:R-:W-:Y:S01]  /*0790*/  VIADD R7, R7, 0xffffffe0 ;  /* 0xffffffe007077836 */ /* 0x000fe20000000000 */
[----:B------:R-:W-:Y:S01]  /*07a0*/  LEA.HI R27, R27, R18, RZ, 0x1c ;  /* 0x000000121b1b7211 */ /* 0x000fe200078fe0ff */
[----:B0-----:R-:W-:Y:S01]  /*07b0*/  FMUL R20, R17, R20 ;  /* 0x0000001411147220 */ /* 0x001fe20000400000 */
[----:B---3--:R-:W-:Y:S01]  /*07c0*/  I2FP.F32.S32 R23, R14 ;  /* 0x0000000e00177245 */ /* 0x008fe20000201400 */
[----:B------:R-:W-:Y:S01]  /*07d0*/  FMUL R6, R6, R19 ;  /* 0x0000001306067220 */ /* 0x000fe20000400000 */
[----:B------:R-:W-:Y:S01]  /*07e0*/  IADD3 R27, PT, PT, R27, -0x20, RZ ;  /* 0xffffffe01b1b7810 */ /* 0x000fe20007ffe0ff */
[C---:B--2---:R-:W-:Y:S01]  /*07f0*/  FMUL R22, R17.reuse, R22 ;  /* 0x0000001611167220 */ /* 0x044fe20000400000 */
[----:B------:R-:W-:Y:S01]  /*0800*/  I2FP.F32.S32 R7, R7 ;  /* 0x0000000700077245 */ /* 0x000fe20000201400 */
[----:B------:R-:W-:Y:S01]  /*0810*/  FMUL R20, R20, R23 ;  /* 0x0000001714147220 */ /* 0x000fe20000400000 */
[----:B------:R-:W-:Y:S01]  /*0820*/  FFMA R4, R4, R6, R25 ;  /* 0x0000000604047223 */ /* 0x000fe20000000019 */
[----:B------:R-:W-:Y:S01]  /*0830*/  I2FP.F32.S32 R27, R27 ;  /* 0x0000001b001b7245 */ /* 0x000fe20000201400 */
[----:B----4-:R-:W-:Y:S01]  /*0840*/  FMUL R12, R17, R12 ;  /* 0x0000000c110c7220 */ /* 0x010fe20000400000 */
[----:B------:R-:W-:Y:S01]  /*0850*/  FMUL R7, R22, R7 ;  /* 0x0000000716077220 */ /* 0x000fe20000400000 */
[----:B------:R-:W-:-:S02]  /*0860*/  FFMA R21, R21, R20, R4 ;  /* 0x0000001415157223 */ /* 0x000fc40000000004 */
[----:B------:R-:W-:Y:S02]  /*0870*/  FMUL R12, R12, R27 ;  /* 0x0000001b0c0c7220 */ /* 0x000fe40000400000 */
[----:B------:R-:W-:-:S04]  /*0880*/  FFMA R16, R16, R7, R21 ;  /* 0x0000000710107223 */ /* 0x000fc80000000015 */
[----:B------:R-:W-:Y:S01]  /*0890*/  FFMA R18, R5, R12, R16 ;  /* 0x0000000c05127223 */ /* 0x000fe20000000010 */
[----:B------:R-:W-:Y:S06]  /*08a0*/  BRA.U UP0, `(.L_x_1) ;  /* 0xfffffff9005c7547 */ /* 0x000fec000b83ffff */
.L_x_0:
[----:B------:R-:W0:Y:S01]  /*08b0*/  SHFL.DOWN PT, R3, R18, 0x10, 0x1f ;  /* 0x0a001f0012037f89 */ /* 0x000e2200000e0000 */
[----:B------:R-:W-:Y:S01]  /*08c0*/  ISETP.NE.AND P0, PT, R8, RZ, PT ;  /* 0x000000ff0800720c */ /* 0x000fe20003f05270 */
[----:B0-----:R-:W-:-:S05]  /*08d0*/  FADD R3, R3, R18 ;  /* 0x0000001203037221 */ /* 0x001fca0000000000 */
[----:B------:R-:W0:Y:S02]  /*08e0*/  SHFL.DOWN PT, R2, R3, 0x8, 0x1f ;  /* 0x09001f0003027f89 */ /* 0x000e2400000e0000 */
[----:B0-----:R-:W-:-:S05]  /*08f0*/  FADD R2, R3, R2 ;  /* 0x0000000203027221 */ /* 0x001fca0000000000 */
[----:B------:R-:W0:Y:S02]  /*0900*/  SHFL.DOWN PT, R5, R2, 0x4, 0x1f ;  /* 0x08801f0002057f89 */ /* 0x000e2400000e0000 */
[----:B0-----:R-:W-:-:S05]  /*0910*/  FADD R5, R2, R5 ;  /* 0x0000000502057221 */ /* 0x001fca0000000000 */
[----:B------:R-:W0:Y:S02]  /*0920*/  SHFL.DOWN PT, R4, R5, 0x2, 0x1f ;  /* 0x08401f0005047f89 */ /* 0x000e2400000e0000 */
[----:B0-----:R-:W-:-:S05]  /*0930*/  FADD R4, R5, R4 ;  /* 0x0000000405047221 */ /* 0x001fca0000000000 */
[----:B------:R0:W2:Y:S01]  /*0940*/  SHFL.DOWN PT, R7, R4, 0x1, 0x1f ;  /* 0x08201f0004077f89 */ /* 0x0000a200000e0000 */
[----:B------:R-:W-:Y:S05]  /*0950*/  @P0 EXIT ;  /* 0x000000000000094d */ /* 0x000fea0003800000 */
[----:B------:R-:W3:Y:S01]  /*0960*/  LDC.64 R2, c[0x0][0x390] ;  /* 0x0000e400ff027b82 */ /* 0x000ee20000000a00 */
[----:B-1----:R-:W-:Y:S02]  /*0970*/  IMAD R9, R9, UR5, R0 ;  /* 0x0000000509097c24 */ /* 0x002fe4000f8e0200 */
[----:B--2---:R-:W-:Y:S02]  /*0980*/  FADD R7, R4, R7 ;  /* 0x0000000704077221 */ /* 0x004fe40000000000 */
[----:B---3--:R-:W-:-:S05]  /*0990*/  IMAD.WIDE.U32 R2, R9, 0x4, R2 ;  /* 0x0000000409027825 */ /* 0x008fca00078e0002 */
[----:B------:R-:W-:Y:S01]  /*09a0*/  STG.E desc[UR6][R2.64], R7 ;  /* 0x0000000702007986 */ /* 0x000fe2000c101906 */
[----:B------:R-:W-:Y:S05]  /*09b0*/  EXIT ;  /* 0x000000000000794d */ /* 0x000fea0003800000 */
.L_x_2:
[----:B------:R-:W-:-:S00]  /*09c0*/  BRA `(.L_x_2) ;  /* 0xfffffffc00fc7947 */ /* 0x000fc0000383ffff */
[----:B------:R-:W-:-:S00]  /*09d0*/  NOP ;  /* 0x0000000000007918 */ /* 0x000fc00000000000 */
        /* <DEDUP_REMOVED lines=10> */
.L_x_21:


//--------------------- .text.quant_gemv_q4_k_q8_1 --------------------------
	.section	.text.quant_gemv_q4_k_q8_1,"ax",@progbits
	.align	128
        .global         quant_gemv_q4_k_q8_1
        .type           quant_gemv_q4_k_q8_1,@function
        .size           quant_gemv_q4_k_q8_1,(.L_x_22 - quant_gemv_q4_k_q8_1)
        .other          quant_gemv_q4_k_q8_1,@"STO_CUDA_ENTRY STV_DEFAULT"
quant_gemv_q4_k_q8_1:
.text.quant_gemv_q4_k_q8_1:
[----:B------:R-:W0:Y:S01]  /*0000*/  LDC R1, c[0x0][0x37c] ;  /* 0x0000df00ff017b82 */ /* 0x000e220000000800 */
[----:B------:R-:W1:Y:S01]  /*0010*/  S2R R27, SR_TID.X ;  /* 0x00000000001b7919 */ /* 0x000e620000002100 */
[----:B------:R-:W2:Y:S01]  /*0020*/  LDCU UR8, c[0x0][0x3a0] ;  /* 0x00007400ff0877ac */ /* 0x000ea20008000800 */
[----:B0-----:R-:W-:Y:S01]  /*0030*/  VIADD R1, R1, 0xfffffff0 ;  /* 0xfffffff001017836 */ /* 0x001fe20000000000 */
[----:B------:R-:W0:Y:S01]  /*0040*/  S2R R3, SR_CTAID.X ;  /* 0x0000000000037919 */ /* 0x000e220000002500 */
[----:B-1----:R-:W-:-:S05]  /*0050*/  SHF.R.U32.HI R20, RZ, 0x5, R27 ;  /* 0x00000005ff147819 */ /* 0x002fca000001161b */
[----:B0-----:R-:W-:-:S05]  /*0060*/  IMAD R20, R3, 0x8, R20 ;  /* 0x0000000803147824 */ /* 0x001fca00078e0214 */
[----:B--2---:R-:W-:-:S13]  /*0070*/  ISETP.GE.U32.AND P0, PT, R20, UR8, PT ;  /* 0x0000000814007c0c */ /* 0x004fda000bf06070 */
        /* <DEDUP_REMOVED lines=9> */
[----:B------:R-:W-:Y:S01]  /*0110*/  USHF.R.U32.HI UR5, URZ, 0x5, UR4 ;  /* 0x00000005ff057899 */ /* 0x000fe20008011604 */
[----:B------:R-:W-:Y:S01]  /*0120*/  CS2R R28, SRZ ;  /* 0x00000000001c7805 */ /* 0x000fe2000001ff00 */
[----:B------:R-:W-:Y:S01]  /*0130*/  USHF.R.U32.HI UR4, URZ, 0x8, UR4 ;  /* 0x00000008ff047899 */ /* 0x000fe20008011604 */
[----:B------:R-:W2:Y:S03]  /*0140*/  LDCU.64 UR10, c[0x0][0x388] ;  /* 0x00007100ff0a77ac */ /* 0x000ea60008000a00 */
[----:B-1----:R-:W-:Y:S02]  /*0150*/  IMAD R0, R23, UR5, RZ ;  /* 0x0000000517007c24 */ /* 0x002fe4000f8e02ff */
[----:B------:R-:W-:Y:S02]  /*0160*/  IMAD R26, R20, UR4, RZ ;  /* 0x00000004141a7c24 */ /* 0x000fe4000f8e02ff */
[----:B------:R-:W-:Y:S01]  /*0170*/  IMAD R3, R0, 0x24, RZ ;  /* 0x0000002400037824 */ /* 0x000fe200078e02ff */
[----:B------:R-:W-:Y:S01]  /*0180*/  SHF.R.U32.HI R0, RZ, 0x2, R27 ;  /* 0x00000002ff007819 */ /* 0x000fe2000001161b */
[----:B------:R-:W-:-:S02]  /*0190*/  IMAD.SHL.U32 R27, R27, 0x4, RZ ;  /* 0x000000041b1b7824 */ /* 0x000fc400078e00ff */
[----:B------:R-:W-:Y:S01]  /*01a0*/  IMAD R26, R26, 0x90, RZ ;  /* 0x000000901a1a7824 */ /* 0x000fe200078e02ff */
[----:B------:R-:W-:Y:S02]  /*01b0*/  LOP3.LUT R0, R0, 0x6, RZ, 0xc0, !PT ;  /* 0x0000000600007812 */ /* 0x000fe400078ec0ff */
[----:B------:R-:W-:-:S03]  /*01c0*/  LOP3.LUT R27, R27, 0x1c, RZ, 0xc0, !PT ;  /* 0x0000001c1b1b7812 */ /* 0x000fc600078ec0ff */
[----:B------:R-:W-:Y:S01]  /*01d0*/  IMAD.IADD R22, R1, 0x1, R0 ;  /* 0x0000000101167824 */ /* 0x000fe200078e0200 */
[----:B0-----:R-:W-:-:S05]  /*01e0*/  IADD3 R24, P0, PT, R3, R24, RZ ;  /* 0x0000001803187210 */ /* 0x001fca0007f1e0ff */
[----:B--2---:R-:W-:-:S08]  /*01f0*/  IMAD.X R25, RZ, RZ, R25, P0 ;  /* 0x000000ffff197224 */ /* 0x004fd000000e0619 */
.L_x_4:
[----:B------:R-:W-:-:S05]  /*0200*/  IMAD R13, R29, 0x90, RZ ;  /* 0x000000901d0d7824 */ /* 0x000fca00078e02ff */
[----:B------:R-:W-:-:S04]  /*0210*/  IADD3 R12, P0, P1, R13, UR10, R26 ;  /* 0x0000000a0d0c7c10 */ /* 0x000fc8000f91e01a */
[----:B------:R-:W-:-:S05]  /*0220*/  IADD3.X R13, PT, PT, RZ, UR11, RZ, P0, P1 ;  /* 0x0000000bff0d7c10 */ /* 0x000fca00087e24ff */
[----:B------:R-:W2:Y:S04]  /*0230*/  LDG.E.U8.CONSTANT R2, desc[UR6][R12.64+0x4] ;  /* 0x000004060c027981 */ /* 0x000ea8000c1e9100 */
[----:B------:R-:W3:Y:S04]  /*0240*/  LDG.E.U8.CONSTANT R6, desc[UR6][R12.64+0x5] ;  /* 0x000005060c067981 */ /* 0x000ee8000c1e9100 */
[----:B------:R-:W4:Y:S04]  /*0250*/  LDG.E.U8.CONSTANT R11, desc[UR6][R12.64+0xc] ;  /* 0x00000c060c0b7981 */ /* 0x000f28000c1e9100 */
[----:B------:R-:W5:Y:S04]  /*0260*/  LDG.E.U8.CONSTANT R8, desc[UR6][R12.64+0x8] ;  /* 0x000008060c087981 */ /* 0x000f68000c1e9100 */
[----:B------:R-:W5:Y:S04]  /*0270*/  LDG.E.U8.CONSTANT R3, desc[UR6][R12.64+0xd] ;  /* 0x00000d060c037981 */ /* 0x000f68000c1e9100 */
[----:B------:R-:W5:Y:S04]  /*0280*/  LDG.E.U8.CONSTANT R5, desc[UR6][R12.64+0x6] ;  /* 0x000006060c057981 */ /* 0x000f68000c1e9100 */
[----:B------:R-:W5:Y:S01]  /*0290*/  LDG.E.U8.CONSTANT R10, desc[UR6][R12.64+0x7] ;  /* 0x000007060c0a7981 */ /* 0x000f62000c1e9100 */
[----:B--2---:R-:W-:-:S02]  /*02a0*/  LOP3.LUT R4, R2, 0x3f, RZ, 0xc0, !PT ;  /* 0x0000003f02047812 */ /* 0x004fc400078ec0ff */
[----:B------:R-:W-:Y:S02]  /*02b0*/  SHF.R.U32.HI R2, RZ, 0x2, R2 ;  /* 0x00000002ff027819 */ /* 0x000fe40000011602 */
[----:B---3--:R-:W-:Y:S02]  /*02c0*/  SHF.R.U32.HI R9, RZ, 0x2, R6 ;  /* 0x00000002ff097819 */ /* 0x008fe40000011606 */
[----:B------:R-:W-:Y:S02]  /*02d0*/  LOP3.LUT R2, R2, 0x30, RZ, 0xc0, !PT ;  /* 0x0000003002027812 */ /* 0x000fe400078ec0ff */
[----:B------:R-:W-:Y:S02]  /*02e0*/  LOP3.LUT R7, R6, 0x3f, RZ, 0xc0, !PT ;  /* 0x0000003f06077812 */ /* 0x000fe400078ec0ff */
[----:B------:R-:W-:Y:S02]  /*02f0*/  LOP3.LUT R14, R9, 0x30, RZ, 0xc0, !PT ;  /* 0x00000030090e7812 */ /* 0x000fe400078ec0ff */
[----:B----4-:R-:W-:Y:S01]  /*0300*/  LOP3.LUT R15, R2, 0xf, R11, 0xf8, !PT ;  /* 0x0000000f020f7812 */ /* 0x010fe200078ef80b */
[----:B------:R-:W2:Y:S01]  /*0310*/  LDG.E.U8.CONSTANT R9, desc[UR6][R12.64+0xe] ;  /* 0x00000e060c097981 */ /* 0x000ea2000c1e9100 */
[----:B------:R-:W-:-:S03]  /*0320*/  PRMT R4, R4, 0x3340, R7 ;  /* 0x0000334004047816 */ /* 0x000fc60000000007 */
[----:B------:R-:W3:Y:S01]  /*0330*/  LDG.E.U8.CONSTANT R2, desc[UR6][R12.64+0xf] ;  /* 0x00000f060c027981 */ /* 0x000ee2000c1e9100 */
[----:B-----5:R-:W-:Y:S02]  /*0340*/  SHF.R.U32.HI R7, RZ, 0x2, R8 ;  /* 0x00000002ff077819 */ /* 0x020fe40000011608 */
[----:B------:R-:W-:Y:S02]  /*0350*/  LOP3.LUT R14, R14, 0xf, R3, 0xf8, !PT ;  /* 0x0000000f0e0e7812 */ /* 0x000fe400078ef803 */
[----:B------:R-:W-:Y:S02]  /*0360*/  LOP3.LUT R6, R7, 0x30, RZ, 0xc0, !PT ;  /* 0x0000003007067812 */ /* 0x000fe400078ec0ff */
[----:B------:R-:W-:Y:S02]  /*0370*/  PRMT R15, R15, 0x3340, R14 ;  /* 0x000033400f0f7816 */ /* 0x000fe4000000000e */
[----:B------:R-:W4:Y:S01]  /*0380*/  LDG.E.U8.CONSTANT R14, desc[UR6][R12.64+0x9] ;  /* 0x000009060c0e7981 */ /* 0x000f22000c1e9100 */
[----:B------:R-:W-:-:S02]  /*0390*/  LEA.HI R11, R11, R6, RZ, 0x1c ;  /* 0x000000060b0b7211 */ /* 0x000fc400078fe0ff */
[----:B------:R-:W-:Y:S02]  /*03a0*/  LOP3.LUT R6, R5, 0x3f, RZ, 0xc0, !PT ;  /* 0x0000003f05067812 */ /* 0x000fe400078ec0ff */
[----:B------:R-:W-:-:S04]  /*03b0*/  LOP3.LUT R7, R10, 0x3f, RZ, 0xc0, !PT ;  /* 0x0000003f0a077812 */ /* 0x000fc800078ec0ff */
[----:B------:R-:W-:Y:S02]  /*03c0*/  PRMT R7, R6, 0x3340, R7 ;  /* 0x0000334006077816 */ /* 0x000fe40000000007 */
[----:B------:R-:W5:Y:S02]  /*03d0*/  LDG.E.U8.CONSTANT R6, desc[UR6][R12.64+0xa] ;  /* 0x00000a060c067981 */ /* 0x000f64000c1e9100 */
[----:B------:R-:W-:Y:S02]  /*03e0*/  PRMT R4, R4, 0x5410, R7 ;  /* 0x0000541004047816 */ /* 0x000fe40000000007 */
[----:B------:R-:W5:Y:S01]  /*03f0*/  LDG.E.U8.CONSTANT R7, desc[UR6][R12.64+0xb] ;  /* 0x00000b060c077981 */ /* 0x000f62000c1e9100 */
[----:B------:R-:W-:Y:S02]  /*0400*/  SHF.R.U32.HI R5, RZ, 0x2, R5 ;  /* 0x00000002ff057819 */ /* 0x000fe40000011605 */
[----:B------:R-:W-:Y:S02]  /*0410*/  SHF.R.U32.HI R16, RZ, 0x2, R10 ;  /* 0x00000002ff107819 */ /* 0x000fe4000001160a */
[----:B------:R-:W-:-:S02]  /*0420*/  LOP3.LUT R10, R5, 0x30, RZ, 0xc0, !PT ;  /* 0x00000030050a7812 */ /* 0x000fc400078ec0ff */
[----:B------:R-:W-:Y:S02]  /*0430*/  LOP3.LUT R5, R16, 0x30, RZ, 0xc0, !PT ;  /* 0x0000003010057812 */ /* 0x000fe400078ec0ff */
[----:B------:R-:W-:Y:S02]  /*0440*/  LOP3.LUT R8, R8, 0x3f, RZ, 0xc0, !PT ;  /* 0x0000003f08087812 */ /* 0x000fe400078ec0ff */
[----:B------:R-:W-:-:S05]  /*0450*/  LEA R18, P0, R21, R12, 0x2 ;  /* 0x0000000c15127211 */ /* 0x000fca00078010ff */
[----:B------:R-:W-:-:S05]  /*0460*/  IMAD.X R19, RZ, RZ, R13, P0 ;  /* 0x000000ffff137224 */ /* 0x000fca00000e060d */
[----:B------:R-:W5:Y:S04]  /*0470*/  LDG.E.CONSTANT R18, desc[UR6][R18.64+0x10] ;  /* 0x0000100612127981 */ /* 0x000f68000c1e9900 */
[----:B------:R-:W5:Y:S01]  /*0480*/  LDG.E.U16.CONSTANT R19, desc[UR6][R12.64] ;  /* 0x000000060c137981 */ /* 0x000f62000c1e9500 */
[----:B--2---:R-:W-:Y:S02]  /*0490*/  LOP3.LUT R10, R10, 0xf, R9, 0xf8, !PT ;  /* 0x0000000f0a0a7812 */ /* 0x004fe400078ef809 */
[----:B---3--:R-:W-:-:S04]  /*04a0*/  LOP3.LUT R5, R5, 0xf, R2, 0xf8, !PT ;  /* 0x0000000f05057812 */ /* 0x008fc800078ef802 */
[----:B------:R-:W-:-:S04]  /*04b0*/  PRMT R10, R10, 0x3340, R5 ;  /* 0x000033400a0a7816 */ /* 0x000fc80000000005 */
[----:B------:R-:W-:Y:S02]  /*04c0*/  PRMT R5, R15, 0x5410, R10 ;  /* 0x000054100f057816 */ /* 0x000fe4000000000a */
[----:B----4-:R-:W-:-:S04]  /*04d0*/  SHF.R.U32.HI R10, RZ, 0x2, R14 ;  /* 0x00000002ff0a7819 */ /* 0x010fc8000001160e */
[----:B------:R-:W-:-:S04]  /*04e0*/  LOP3.LUT R10, R10, 0x30, RZ, 0xc0, !PT ;  /* 0x000000300a0a7812 */ /* 0x000fc800078ec0ff */
[----:B------:R-:W-:Y:S02]  /*04f0*/  LEA.HI R10, R3, R10, RZ, 0x1c ;  /* 0x0000000a030a7211 */ /* 0x000fe400078fe0ff */
[----:B-----5:R-:W-:Y:S02]  /*0500*/  SHF.R.U32.HI R3, RZ, 0x2, R6 ;  /* 0x00000002ff037819 */ /* 0x020fe40000011606 */
[----:B------:R-:W-:Y:S02]  /*0510*/  PRMT R11, R11, 0x3340, R10 ;  /* 0x000033400b0b7816 */ /* 0x000fe4000000000a */
[----:B------:R-:W-:Y:S02]  /*0520*/  LOP3.LUT R10, R3, 0x30, RZ, 0xc0, !PT ;  /* 0x00000030030a7812 */ /* 0x000fe400078ec0ff */
[----:B------:R-:W-:Y:S02]  /*0530*/  LOP3.LUT R15, R14, 0x3f, RZ, 0xc0, !PT ;  /* 0x0000003f0e0f7812 */ /* 0x000fe400078ec0ff */
[----:B------:R-:W-:Y:S01]  /*0540*/  LEA.HI R9, R9, R10, RZ, 0x1c ;  /* 0x0000000a09097211 */ /* 0x000fe200078fe0ff */
[----:B------:R-:W-:Y:S01]  /*0550*/  IMAD R3, R29, 0x8, R0 ;  /* 0x000000081d037824 */ /* 0x000fe200078e0200 */
[----:B------:R-:W-:-:S02]  /*0560*/  SHF.R.U32.HI R10, RZ, 0x2, R7 ;  /* 0x00000002ff0a7819 */ /* 0x000fc40000011607 */
[----:B------:R-:W-:Y:S01]  /*0570*/  PRMT R8, R8, 0x3340, R15 ;  /* 0x0000334008087816 */ /* 0x000fe2000000000f */
[----:B------:R-:W-:Y:S01]  /*0580*/  IMAD R3, R3, 0x24, RZ ;  /* 0x0000002403037824 */ /* 0x000fe200078e02ff */
[----:B------:R-:W-:-:S04]  /*0590*/  LOP3.LUT R15, R10, 0x30, RZ, 0xc0, !PT ;  /* 0x000000300a0f7812 */ /* 0x000fc800078ec0ff */
[----:B------:R-:W-:Y:S01]  /*05a0*/  LEA.HI R2, R2, R15, RZ, 0x1c ;  /* 0x0000000f02027211 */ /* 0x000fe200078fe0ff */
[----:B------:R-:W-:Y:S01]  /*05b0*/  VIADD R15, R3, 0x24 ;  /* 0x00000024030f7836 */ /* 0x000fe20000000000 */
[----:B------:R-:W-:Y:S02]  /*05c0*/  LOP3.LUT R6, R6, 0x3f, RZ, 0xc0, !PT ;  /* 0x0000003f06067812 */ /* 0x000fe400078ec0ff */
[----:B------:R-:W-:Y:S02]  /*05d0*/  LOP3.LUT R7, R7, 0x3f, RZ, 0xc0, !PT ;  /* 0x0000003f07077812 */ /* 0x000fe400078ec0ff */
[----:B------:R-:W-:Y:S02]  /*05e0*/  IADD3 R14, P1, PT, R15, R24, RZ ;  /* 0x000000180f0e7210 */ /* 0x000fe40007f3e0ff */
[----:B------:R-:W-:Y:S02]  /*05f0*/  PRMT R7, R6, 0x3340, R7 ;  /* 0x0000334006077816 */ /* 0x000fe40000000007 */
[----:B------:R-:W-:Y:S01]  /*0600*/  PRMT R2, R9, 0x3340, R2 ;  /* 0x0000334009027816 */ /* 0x000fe20000000002 */
[----:B------:R-:W-:Y:S01]  /*0610*/  IMAD.X R15, RZ, RZ, R25, P1 ;  /* 0x000000ffff0f7224 */ /* 0x000fe200008e0619 */
[----:B------:R-:W-:-:S02]  /*0620*/  IADD3 R16, P1, PT, R27, R14, RZ ;  /* 0x0000000e1b107210 */ /* 0x000fc40007f3e0ff */
[----:B------:R-:W-:Y:S02]  /*0630*/  PRMT R6, R8, 0x5410, R7 ;  /* 0x0000541008067816 */ /* 0x000fe40000000007 */
[----:B------:R-:W-:Y:S01]  /*0640*/  PRMT R7, R11, 0x5410, R2 ;  /* 0x000054100b077816 */ /* 0x000fe20000000002 */
[----:B------:R-:W-:Y:S01]  /*0650*/  IMAD.X R17, RZ, RZ, R15, P1 ;  /* 0x000000ffff117224 */ /* 0x000fe200008e060f */
[----:B------:R-:W-:Y:S01]  /*0660*/  IADD3 R2, P0, PT, R3, R24, RZ ;  /* 0x0000001803027210 */ /* 0x000fe20007f1e0ff */
[----:B------:R0:W-:Y:S04]  /*0670*/  STL.64 [R1], R4 ;  /* 0x0000000401007387 */ /* 0x0001e80000100a00 */
[----:B------:R1:W-:Y:S01]  /*0680*/  STL.64 [R1+0x8], R6 ;  /* 0x0000080601007387 */ /* 0x0003e20000100a00 */
[----:B------:R-:W-:Y:S01]  /*0690*/  IMAD.X R3, RZ, RZ, R25, P0 ;  /* 0x000000ffff037224 */ /* 0x000fe200000e0619 */
[----:B------:R-:W-:-:S02]  /*06a0*/  IADD3 R8, P0, PT, R27, R2, RZ ;  /* 0x000000021b087210 */ /* 0x000fc40007f1e0ff */
[----:B------:R-:W2:Y:S04]  /*06b0*/  LDL.U16 R10, [R22] ;  /* 0x00000000160a7983 */ /* 0x000ea80000100400 */
[----:B------:R-:W3:Y:S01]  /*06c0*/  LDG.E.CONSTANT R11, desc[UR6][R16.64+0x4] ;  /* 0x00000406100b7981 */ /* 0x000ee2000c1e9900 */
[----:B------:R-:W-:-:S03]  /*06d0*/  IMAD.X R9, RZ, RZ, R3, P0 ;  /* 0x000000ffff097224 */ /* 0x000fc600000e0603 */
[----:B------:R-:W4:Y:S04]  /*06e0*/  LDG.E.U16.CONSTANT R14, desc[UR6][R14.64] ;  /* 0x000000060e0e7981 */ /* 0x000f28000c1e9500 */
[----:B------:R-:W5:Y:S04]  /*06f0*/  LDG.E.CONSTANT R8, desc[UR6][R8.64+0x4] ;  /* 0x0000040608087981 */ /* 0x000f68000c1e9900 */
[----:B0-----:R-:W5:Y:S04]  /*0700*/  LDL.U16 R4, [R22+0x8] ;  /* 0x0000080016047983 */ /* 0x001f680000100400 */
[----:B------:R0:W5:Y:S04]  /*0710*/  LDG.E.U16.CONSTANT R2, desc[UR6][R2.64] ;  /* 0x0000000602027981 */ /* 0x000168000c1e9500 */
[----:B------:R-:W5:Y:S01]  /*0720*/  LDG.E.U16.CONSTANT R5, desc[UR6][R12.64+0x2] ;  /* 0x000002060c057981 */ /* 0x000f62000c1e9500 */
[----:B-1----:R-:W-:-:S04]  /*0730*/  SHF.R.U32.HI R6, RZ, 0x4, R18 ;  /* 0x00000004ff067819 */ /* 0x002fc80000011612 */
[----:B------:R-:W-:Y:S01]  /*0740*/  LOP3.LUT R6, R6, 0xf0f0f0f, RZ, 0xc0, !PT ;  /* 0x0f0f0f0f06067812 */ /* 0x000fe200078ec0ff */
[----:B------:R-:W-:Y:S01]  /*0750*/  HADD2.F32 R19, -RZ, R19.H0_H0 ;  /* 0x20000013ff137230 */ /* 0x000fe20000004100 */
[----:B------:R-:W-:Y:S01]  /*0760*/  UMOV UR5, 0x1010101 ;  /* 0x0101010100057882 */ /* 0x000fe20000000000 */
[----:B------:R-:W-:-:S05]  /*0770*/  VIADD R29, R29, 0x1 ;  /* 0x000000011d1d7836 */ /* 0x000fca0000000000 */
[----:B------:R-:W-:Y:S02]  /*0780*/  ISETP.NE.AND P0, PT, R29, UR4, PT ;  /* 0x000000041d007c0c */ /* 0x000fe4000bf05270 */
[----:B--2---:R-:W-:Y:S01]  /*0790*/  PRMT R7, R10, 0x7771, RZ ;  /* 0x000077710a077816 */ /* 0x004fe200000000ff */
[----:B---3--:R-:W-:-:S04]  /*07a0*/  IDP.4A.S8.S8 R6, R6, R11, RZ ;  /* 0x0000000b06067226 */ /* 0x008fc800000006ff */
[----:B------:R-:W-:Y:S01]  /*07b0*/  IMAD R6, R6, R7, RZ ;  /* 0x0000000706067224 */ /* 0x000fe200078e02ff */
[----:B------:R-:W-:Y:S01]  /*07c0*/  LOP3.LUT R7, R18, 0xf0f0f0f, RZ, 0xc0, !PT ;  /* 0x0f0f0f0f12077812 */ /* 0x000fe200078ec0ff */
[----:B----4-:R-:W-:Y:S01]  /*07d0*/  HADD2.F32 R14, -RZ, R14.H0_H0 ;  /* 0x2000000eff0e7230 */ /* 0x010fe20000004100 */
[----:B------:R-:W-:-:S03]  /*07e0*/  PRMT R10, R10, 0x7770, RZ ;  /* 0x000077700a0a7816 */ /* 0x000fc600000000ff */
[----:B-----5:R-:W-:Y:S01]  /*07f0*/  IDP.4A.S8.S8 R7, R7, R8, RZ ;  /* 0x0000000807077226 */ /* 0x020fe200000006ff */
[----:B------:R-:W-:Y:S01]  /*0800*/  I2FP.F32.S32 R6, R6 ;  /* 0x0000000600067245 */ /* 0x000fe20000201400 */
[----:B0-----:R-:W-:Y:S01]  /*0810*/  FMUL R3, R19, R14 ;  /* 0x0000000e13037220 */ /* 0x001fe20000400000 */
[----:B------:R-:W-:Y:S01]  /*0820*/  PRMT R9, R4, 0x7770, RZ ;  /* 0x0000777004097816 */ /* 0x000fe200000000ff */
[----:B------:R-:W-:Y:S02]  /*0830*/  IDP.4A.S8.S8 R8, R8, UR5, RZ ;  /* 0x0000000508087c26 */ /* 0x000fe400080006ff */
[----:B------:R-:W-:Y:S02]  /*0840*/  IMAD R7, R7, R10, RZ ;  /* 0x0000000a07077224 */ /* 0x000fe400078e02ff */
[----:B------:R-:W-:Y:S01]  /*0850*/  HADD2.F32 R2, -RZ, R2.H0_H0 ;  /* 0x20000002ff027230 */ /* 0x000fe20000004100 */
[----:B------:R-:W-:Y:S01]  /*0860*/  PRMT R4, R4, 0x7771, RZ ;  /* 0x0000777104047816 */ /* 0x000fe200000000ff */
[----:B------:R-:W-:Y:S01]  /*0870*/  FMUL R10, R3, R6 ;  /* 0x00000006030a7220 */ /* 0x000fe20000400000 */
[----:B------:R-:W-:Y:S01]  /*0880*/  IMAD R8, R8, R9, RZ ;  /* 0x0000000908087224 */ /* 0x000fe200078e02ff */
[----:B------:R-:W-:Y:S01]  /*0890*/  I2FP.F32.S32 R6, R7 ;  /* 0x0000000700067245 */ /* 0x000fe20000201400 */
[----:B------:R-:W-:-:S02]  /*08a0*/  IDP.4A.S8.S8 R11, R11, UR5, RZ ;  /* 0x000000050b0b7c26 */ /* 0x000fc400080006ff */
[----:B------:R-:W-:Y:S01]  /*08b0*/  FMUL R19, R19, R2 ;  /* 0x0000000213137220 */ /* 0x000fe20000400000 */
[----:B------:R-:W-:Y:S01]  /*08c0*/  HADD2.F32 R5, -RZ, R5.H0_H0 ;  /* 0x20000005ff057230 */ /* 0x000fe20000004100 */
[----:B------:R-:W-:Y:S01]  /*08d0*/  I2FP.F32.S32 R8, R8 ;  /* 0x0000000800087245 */ /* 0x000fe20000201400 */
[----:B------:R-:W-:Y:S02]  /*08e0*/  IMAD R4, R11, R4, RZ ;  /* 0x000000040b047224 */ /* 0x000fe400078e02ff */
[----:B------:R-:W-:Y:S01]  /*08f0*/  FFMA R6, R19, R6, R10 ;  /* 0x0000000613067223 */ /* 0x000fe2000000000a */
[C---:B------:R-:W-:Y:S01]  /*0900*/  FMUL R3, R5.reuse, R2 ;  /* 0x0000000205037220 */ /* 0x040fe20000400000 */
[----:B------:R-:W-:Y:S01]  /*0910*/  FMUL R14, R5, R14 ;  /* 0x0000000e050e7220 */ /* 0x000fe20000400000 */
[----:B------:R-:W-:Y:S02]  /*0920*/  I2FP.F32.S32 R4, R4 ;  /* 0x0000000400047245 */ /* 0x000fe40000201400 */
[----:B------:R-:W-:-:S04]  /*0930*/  FFMA R3, -R3, R8, R6 ;  /* 0x0000000803037223 */ /* 0x000fc80000000106 */
[----:B------:R-:W-:-:S04]  /*0940*/  FFMA R3, -R14, R4, R3 ;  /* 0x000000040e037223 */ /* 0x000fc80000000103 */
[----:B------:R-:W-:Y:S01]  /*0950*/  FADD R28, R3, R28 ;  /* 0x0000001c031c7221 */ /* 0x000fe20000000000 */
[----:B------:R-:W-:Y:S06]  /*0960*/  @P0 BRA `(.L_x_4) ;  /* 0xfffffff800240947 */ /* 0x000fec000383ffff */
.L_x_3:
        /* <DEDUP_REMOVED lines=17> */
.L_x_5:
        /* <DEDUP_REMOVED lines=16> */
.L_x_22:


//--------------------- .text.quant_gemv_q4_k_f32 --------------------------
	.section	.text.quant_gemv_q4_k_f32,"ax",@progbits
	.align	128
        .global         quant_gemv_q4_k_f32
        .type           quant_gemv_q4_k_f32,@function
        .size           quant_gemv_q4_k_f32,(.L_x_23 - quant_gemv_q4_k_f32)
        .other          quant_gemv_q4_k_f32,@"STO_CUDA_ENTRY STV_DEFAULT"
quant_gemv_q4_k_f32:
.text.quant_gemv_q4_k_f32:
        /* <DEDUP_REMOVED lines=9> */
[----:B------:R-:W1:Y:S01]  /*0090*/  S2UR UR6, SR_CTAID.Y ;  /* 0x00000000000679c3 */ /* 0x000e620000002600 */
[----:B------:R-:W-:Y:S01]  /*00a0*/  IMAD.MOV.U32 R9, RZ, RZ, RZ ;  /* 0x000000ffff097224 */ /* 0x000fe200078e00ff */
[----:B------:R-:W2:Y:S01]  /*00b0*/  LDCU.64 UR8, c[0x0][0x358] ;  /* 0x00006b00ff0877ac */ /* 0x000ea20008000a00 */
[----:B0-----:R-:W-:-:S09]  /*00c0*/  UISETP.GE.U32.AND UP0, UPT, UR4, 0x100, UPT ;  /* 0x000001000400788c */ /* 0x001fd2000bf06070 */
[----:B-12---:R-:W-:Y:S05]  /*00d0*/  BRA.U !UP0, `(.L_x_6) ;  /* 0x0000000908707547 */ /* 0x006fea000b800000 */
[----:B------:R-:W0:Y:S01]  /*00e0*/  LDC.64 R6, c[0x0][0x380] ;  /* 0x0000e000ff067b82 */ /* 0x000e220000000a00 */
[----:B------:R-:W-:Y:S01]  /*00f0*/  USHF.R.U32.HI UR5, URZ, 0x8, UR4 ;  /* 0x00000008ff057899 */ /* 0x000fe20008011604 */
[----:B------:R-:W-:Y:S01]  /*0100*/  LOP3.LUT R2, R2, 0x1f, RZ, 0xc0, !PT ;  /* 0x0000001f02027812 */ /* 0x000fe200078ec0ff */
[----:B------:R-:W-:-:S04]  /*0110*/  UIMAD UR4, UR6, UR4, URZ ;  /* 0x00000004060472a4 */ /* 0x000fc8000f8e02ff */
[----:B------:R-:W-:Y:S01]  /*0120*/  IMAD R3, R0, UR5, RZ ;  /* 0x0000000500037c24 */ /* 0x000fe2000f8e02ff */
[----:B------:R-:W1:Y:S01]  /*0130*/  LDC.64 R8, c[0x0][0x388] ;  /* 0x0000e200ff087b82 */ /* 0x000e620000000a00 */
[----:B------:R-:W-:Y:S01]  /*0140*/  IADD3 R5, P1, PT, R2, UR4, RZ ;  /* 0x0000000402057c10 */ /* 0x000fe2000ff3e0ff */
[----:B------:R-:W-:Y:S01]  /*0150*/  UIADD3 UR5, UPT, UPT, -UR5, URZ, URZ ;  /* 0x000000ff05057290 */ /* 0x000fe2000fffe1ff */
[----:B------:R-:W-:Y:S02]  /*0160*/  IMAD R3, R3, 0x90, RZ ;  /* 0x0000009003037824 */ /* 0x000fe400078e02ff */
[----:B0-----:R-:W-:Y:S01]  /*0170*/  LEA R4, P0, R5, R6, 0x2 ;  /* 0x0000000605047211 */ /* 0x001fe200078010ff */
[----:B------:R-:W-:-:S03]  /*0180*/  IMAD.X R6, RZ, RZ, RZ, P1 ;  /* 0x000000ffff067224 */ /* 0x000fc600008e06ff */
[----:B------:R-:W-:Y:S02]  /*0190*/  IADD3 R4, P2, PT, R4, 0x200, RZ ;  /* 0x0000020004047810 */ /* 0x000fe40007f5e0ff */
[----:B------:R-:W-:Y:S02]  /*01a0*/  LEA.HI.X R5, R5, R7, R6, 0x2, P0 ;  /* 0x0000000705057211 */ /* 0x000fe400000f1406 */
[----:B-1----:R-:W-:-:S03]  /*01b0*/  IADD3 R2, P1, PT, R3, R8, RZ ;  /* 0x0000000803027210 */ /* 0x002fc60007f3e0ff */
[----:B------:R-:W-:Y:S02]  /*01c0*/  IMAD.X R5, RZ, RZ, R5, P2 ;  /* 0x000000ffff057224 */ /* 0x000fe400010e0605 */
[----:B------:R-:W-:Y:S02]  /*01d0*/  IMAD.X R3, RZ, RZ, R9, P1 ;  /* 0x000000ffff037224 */ /* 0x000fe400008e0609 */
[----:B------:R-:W-:-:S07]  /*01e0*/  IMAD.MOV.U32 R9, RZ, RZ, RZ ;  /* 0x000000ffff097224 */ /* 0x000fce00078e00ff */
.L_x_7:
[----:B------:R-:W0:Y:S01]  /*01f0*/  S2R R6, SR_TID.X ;  /* 0x0000000000067919 */ /* 0x000e220000002100 */
[----:B------:R-:W2:Y:S04]  /*0200*/  LDG.E.U8.CONSTANT R26, desc[UR8][R2.64+0x4] ;  /* 0x00000408021a7981 */ /* 0x000ea8000c1e9100 */
[----:B------:R-:W3:Y:S04]  /*0210*/  LDG.E.U8.CONSTANT R24, desc[UR8][R2.64+0x8] ;  /* 0x0000080802187981 */ /* 0x000ee8000c1e9100 */
[----:B------:R-:W4:Y:S04]  /*0220*/  LDG.E.U16.CONSTANT R14, desc[UR8][R2.64] ;  /* 0x00000008020e7981 */ /* 0x000f28000c1e9500 */
[----:B------:R-:W5:Y:S04]  /*0230*/  LDG.E.U16.CONSTANT R13, desc[UR8][R2.64+0x2] ;  /* 0x00000208020d7981 */ /* 0x000f68000c1e9500 */
[----:B------:R-:W5:Y:S04]  /*0240*/  LDG.E.CONSTANT R28, desc[UR8][R4.64+-0x200] ;  /* 0xfffe0008041c7981 */ /* 0x000f68000c1e9900 */
[----:B------:R-:W5:Y:S04]  /*0250*/  LDG.E.U8.CONSTANT R22, desc[UR8][R2.64+0x5] ;  /* 0x0000050802167981 */ /* 0x000f68000c1e9100 */
[----:B------:R-:W5:Y:S01]  /*0260*/  LDG.E.U8.CONSTANT R20, desc[UR8][R2.64+0x9] ;  /* 0x0000090802147981 */ /* 0x000f62000c1e9100 */
[----:B0-----:R-:W-:-:S03]  /*0270*/  LOP3.LUT R7, R6, 0x1f, RZ, 0xc0, !PT ;  /* 0x0000001f06077812 */ /* 0x001fc600078ec0ff */
[----:B------:R-:W5:Y:S01]  /*0280*/  LDG.E.U8.CONSTANT R16, desc[UR8][R2.64+0x6] ;  /* 0x0000060802107981 */ /* 0x000f62000c1e9100 */
[----:B------:R-:W-:-:S03]  /*0290*/  IADD3 R6, P0, PT, R7, R2, RZ ;  /* 0x0000000207067210 */ /* 0x000fc60007f1e0ff */
[----:B------:R-:W5:Y:S02]  /*02a0*/  LDG.E.U8.CONSTANT R15, desc[UR8][R2.64+0xa] ;  /* 0x00000a08020f7981 */ /* 0x000f64000c1e9100 */
[----:B------:R-:W-:Y:S02]  /*02b0*/  IMAD.X R7, RZ, RZ, R3, P0 ;  /* 0x000000ffff077224 */ /* 0x000fe400000e0603 */
[----:B------:R-:W5:Y:S04]  /*02c0*/  LDG.E.CONSTANT R17, desc[UR8][R4.64+-0x180] ;  /* 0xfffe800804117981 */ /* 0x000f68000c1e9900 */
[----:B------:R-:W5:Y:S04]  /*02d0*/  LDG.E.U8.CONSTANT R11, desc[UR8][R6.64+0x10] ;  /* 0x00001008060b7981 */ /* 0x000f68000c1e9100 */
[----:B------:R-:W5:Y:S04]  /*02e0*/  LDG.E.U8.CONSTANT R21, desc[UR8][R6.64+0x30] ;  /* 0x0000300806157981 */ /* 0x000f68000c1e9100 */
[----:B------:R-:W5:Y:S04]  /*02f0*/  LDG.E.U8.CONSTANT R8, desc[UR8][R2.64+0x7] ;  /* 0x0000070802087981 */ /* 0x000f68000c1e9100 */
[----:B------:R-:W5:Y:S04]  /*0300*/  LDG.E.CONSTANT R12, desc[UR8][R4.64+-0x100] ;  /* 0xffff0008040c7981 */ /* 0x000f68000c1e9900 */
[----:B------:R-:W5:Y:S01]  /*0310*/  LDG.E.U8.CONSTANT R10, desc[UR8][R2.64+0xb] ;  /* 0x00000b08020a7981 */ /* 0x000f62000c1e9100 */
[----:B--2---:R-:W-:-:S02]  /*0320*/  LOP3.LUT R19, R26, 0x3f, RZ, 0xc0, !PT ;  /* 0x0000003f1a137812 */ /* 0x004fc400078ec0ff */
[----:B---3--:R-:W-:-:S04]  /*0330*/  LOP3.LUT R23, R24, 0x3f, RZ, 0xc0, !PT ;  /* 0x0000003f18177812 */ /* 0x008fc800078ec0ff */
[----:B------:R-:W0:Y:S08]  /*0340*/  I2F.U16 R19, R19 ;  /* 0x0000001300137306 */ /* 0x000e300000101000 */
[----:B------:R-:W1:Y:S01]  /*0350*/  I2F.U16 R23, R23 ;  /* 0x0000001700177306 */ /* 0x000e620000101000 */
[----:B----4-:R-:W-:Y:S02]  /*0360*/  HADD2.F32 R14, -RZ, R14.H0_H0 ;  /* 0x2000000eff0e7230 */ /* 0x010fe40000004100 */
[----:B-----5:R-:W-:-:S03]  /*0370*/  HADD2.F32 R13, -RZ, R13.H0_H0 ;  /* 0x2000000dff0d7230 */ /* 0x020fc60000004100 */
[----:B0-----:R-:W-:Y:S01]  /*0380*/  FMUL R25, R14, R19 ;  /* 0x000000130e197220 */ /* 0x001fe20000400000 */
[----:B------:R-:W-:-:S04]  /*0390*/  LOP3.LUT R29, R11, 0xf, RZ, 0xc0, !PT ;  /* 0x0000000f0b1d7812 */ /* 0x000fc800078ec0ff */
[----:B------:R-:W0:Y:S01]  /*03a0*/  I2F.U16 R18, R29 ;  /* 0x0000001d00127306 */ /* 0x000e220000101000 */
[----:B-1----:R-:W-:-:S04]  /*03b0*/  FMUL R27, R13, R23 ;  /* 0x000000170d1b7220 */ /* 0x002fc80000400000 */
[----:B0-----:R-:W-:Y:S02]  /*03c0*/  FFMA R27, R25, R18, -R27 ;  /* 0x00000012191b7223 */ /* 0x001fe4000000081b */
[----:B------:R-:W2:Y:S04]  /*03d0*/  LDG.E.U8.CONSTANT R25, desc[UR8][R2.64+0xc] ;  /* 0x00000c0802197981 */ /* 0x000ea8000c1e9100 */
[----:B------:R-:W3:Y:S01]  /*03e0*/  LDG.E.U8.CONSTANT R18, desc[UR8][R2.64+0xd] ;  /* 0x00000d0802127981 */ /* 0x000ee2000c1e9100 */
[----:B------:R-:W-:Y:S01]  /*03f0*/  FFMA R28, R28, R27, R9 ;  /* 0x0000001b1c1c7223 */ /* 0x000fe20000000009 */
[----:B------:R-:W-:Y:S02]  /*0400*/  LOP3.LUT R19, R22, 0x3f, RZ, 0xc0, !PT ;  /* 0x0000003f16137812 */ /* 0x000fe400078ec0ff */
[----:B------:R-:W-:-:S04]  /*0410*/  LOP3.LUT R9, R20, 0x3f, RZ, 0xc0, !PT ;  /* 0x0000003f14097812 */ /* 0x000fc800078ec0ff */
[----:B------:R-:W0:Y:S01]  /*0420*/  I2F.U16 R19, R19 ;  /* 0x0000001300137306 */ /* 0x000e220000101000 */
[----:B------:R-:W-:-:S07]  /*0430*/  SHF.R.U32.HI R11, RZ, 0x4, R11 ;  /* 0x00000004ff0b7819 */ /* 0x000fce000001160b */
[----:B------:R-:W1:Y:S01]  /*0440*/  I2F.U16 R9, R9 ;  /* 0x0000000900097306 */ /* 0x000e620000101000 */
[----:B------:R-:W-:-:S04]  /*0450*/  LOP3.LUT R27, R11, 0xffff, RZ, 0xc0, !PT ;  /* 0x0000ffff0b1b7812 */ /* 0x000fc800078ec0ff */
[----:B------:R-:W-:Y:S01]  /*0460*/  I2FP.F32.U32 R27, R27 ;  /* 0x0000001b001b7245 */ /* 0x000fe20000201000 */
[----:B0-----:R-:W-:Y:S01]  /*0470*/  FMUL R11, R14, R19 ;  /* 0x000000130e0b7220 */ /* 0x001fe20000400000 */
[----:B------:R-:W-:Y:S01]  /*0480*/  LOP3.LUT R19, R15, 0x3f, RZ, 0xc0, !PT ;  /* 0x0000003f0f137812 */ /* 0x000fe200078ec0ff */
[----:B-1----:R-:W-:Y:S01]  /*0490*/  FMUL R23, R13, R9 ;  /* 0x000000090d177220 */ /* 0x002fe20000400000 */
[----:B------:R-:W-:Y:S01]  /*04a0*/  LOP3.LUT R29, R21, 0xf, RZ, 0xc0, !PT ;  /* 0x0000000f151d7812 */ /* 0x000fe200078ec0ff */
[----:B------:R-:W4:Y:S02]  /*04b0*/  LDG.E.U8.CONSTANT R9, desc[UR8][R2.64+0xe] ;  /* 0x00000e0802097981 */ /* 0x000f24000c1e9100 */
[----:B------:R-:W-:Y:S01]  /*04c0*/  FFMA R23, R11, R27, -R23 ;  /* 0x0000001b0b177223 */ /* 0x000fe20000000817 */
[----:B------:R-:W-:-:S03]  /*04d0*/  LOP3.LUT R11, R16, 0x3f, RZ, 0xc0, !PT ;  /* 0x0000003f100b7812 */ /* 0x000fc600078ec0ff */
[----:B------:R-:W-:Y:S02]  /*04e0*/  FFMA R17, R17, R23, R28 ;  /* 0x0000001711117223 */ /* 0x000fe4000000001c */
[----:B------:R-:W0:Y:S08]  /*04f0*/  I2F.U16 R28, R19 ;  /* 0x00000013001c7306 */ /* 0x000e300000101000 */
[----:B------:R-:W1:Y:S08]  /*0500*/  I2F.U16 R11, R11 ;  /* 0x0000000b000b7306 */ /* 0x000e700000101000 */
[----:B------:R-:W5:Y:S01]  /*0510*/  I2F.U16 R29, R29 ;  /* 0x0000001d001d7306 */ /* 0x000f620000101000 */
[----:B0-----:R-:W-:Y:S01]  /*0520*/  FMUL R28, R13, R28 ;  /* 0x0000001c0d1c7220 */ /* 0x001fe20000400000 */
[----:B------:R-:W-:Y:S01]  /*0530*/  LOP3.LUT R27, R8, 0x3f, RZ, 0xc0, !PT ;  /* 0x0000003f081b7812 */ /* 0x000fe200078ec0ff */
[----:B------:R-:W4:Y:S01]  /*0540*/  LDG.E.U8.CONSTANT R19, desc[UR8][R6.64+0x70] ;  /* 0x0000700806137981 */ /* 0x000f22000c1e9100 */
[----:B-1----:R-:W-:-:S04]  /*0550*/  FMUL R23, R14, R11 ;  /* 0x0000000b0e177220 */ /* 0x002fc80000400000 */
[----:B------:R-:W0:Y:S01]  /*0560*/  I2F.U16 R27, R27 ;  /* 0x0000001b001b7306 */ /* 0x000e220000101000 */
[----:B------:R-:W-:Y:S01]  /*0570*/  SHF.R.U32.HI R21, RZ, 0x4, R21 ;  /* 0x00000004ff157819 */ /* 0x000fe20000011615 */
[----:B------:R-:W4:Y:S01]  /*0580*/  LDG.E.U8.CONSTANT R11, desc[UR8][R2.64+0xf] ;  /* 0x00000f08020b7981 */ /* 0x000f22000c1e9100 */
[----:B-----5:R-:W-:Y:S01]  /*0590*/  FFMA R23, R23, R29, -R28 ;  /* 0x0000001d17177223 */ /* 0x020fe2000000081c */
[----:B------:R-:W-:-:S03]  /*05a0*/  LOP3.LUT R28, R10, 0x3f, RZ, 0xc0, !PT ;  /* 0x0000003f0a1c7812 */ /* 0x000fc600078ec0ff */
[----:B------:R-:W-:Y:S02]  /*05b0*/  FFMA R12, R12, R23, R17 ;  /* 0x000000170c0c7223 */ /* 0x000fe40000000011 */
[----:B------:R1:W5:Y:S01]  /*05c0*/  LDG.E.U8.CONSTANT R17, desc[UR8][R6.64+0x50] ;  /* 0x0000500806117981 */ /* 0x000362000c1e9100 */
[----:B------:R-:W1:Y:S01]  /*05d0*/  I2F.U16 R28, R28 ;  /* 0x0000001c001c7306 */ /* 0x000e620000101000 */
[----:B------:R-:W-:Y:S02]  /*05e0*/  LOP3.LUT R29, R21, 0xffff, RZ, 0xc0, !PT ;  /* 0x0000ffff151d7812 */ /* 0x000fe400078ec0ff */
[----:B------:R-:W5:Y:S01]  /*05f0*/  LDG.E.CONSTANT R23, desc[UR8][R4.64+-0x80] ;  /* 0xffff800804177981 */ /* 0x000f62000c1e9900 */
[----:B0-----:R-:W-:Y:S01]  /*0600*/  FMUL R21, R14, R27 ;  /* 0x0000001b0e157220 */ /* 0x001fe20000400000 */
[----:B------:R-:W-:Y:S02]  /*0610*/  I2FP.F32.U32 R27, R29 ;  /* 0x0000001d001b7245 */ /* 0x000fe40000201000 */
[----:B------:R-:W-:-:S02]  /*0620*/  SHF.R.U32.HI R26, RZ, 0x2, R26 ;  /* 0x00000002ff1a7819 */ /* 0x000fc4000001161a */
[----:B------:R-:W-:Y:S01]  /*0630*/  SHF.R.U32.HI R22, RZ, 0x2, R22 ;  /* 0x00000002ff167819 */ /* 0x000fe20000011616 */
[----:B------:R-:W5:Y:S01]  /*0640*/  LDG.E.CONSTANT R7, desc[UR8][R4.64+0x100] ;  /* 0x0001000804077981 */ /* 0x000f62000c1e9900 */
[----:B-1----:R-:W-:-:S04]  /*0650*/  FMUL R29, R13, R28 ;  /* 0x0000001c0d1d7220 */ /* 0x002fc80000400000 */
[----:B------:R-:W-:Y:S01]  /*0660*/  FFMA R21, R21, R27, -R29 ;  /* 0x0000001b15157223 */ /* 0x000fe2000000081d */
[----:B------:R-:W-:Y:S02]  /*0670*/  SHF.R.U32.HI R27, RZ, 0x2, R24 ;  /* 0x00000002ff1b7819 */ /* 0x000fe40000011618 */
[----:B------:R-:W-:Y:S01]  /*0680*/  LOP3.LUT R26, R26, 0x30, RZ, 0xc0, !PT ;  /* 0x000000301a1a7812 */ /* 0x000fe200078ec0ff */
[----:B------:R-:W5:Y:S01]  /*0690*/  LDG.E.CONSTANT R24, desc[UR8][R4.64] ;  /* 0x0000000804187981 */ /* 0x000f62000c1e9900 */
[----:B------:R-:W-:Y:S02]  /*06a0*/  LOP3.LUT R6, R27, 0x30, RZ, 0xc0, !PT ;  /* 0x000000301b067812 */ /* 0x000fe400078ec0ff */
[----:B------:R-:W-:Y:S02]  /*06b0*/  SHF.R.U32.HI R20, RZ, 0x2, R20 ;  /* 0x00000002ff147819 */ /* 0x000fe40000011614 */
[----:B------:R-:W-:Y:S02]  /*06c0*/  LOP3.LUT R29, R22, 0x30, RZ, 0xc0, !PT ;  /* 0x00000030161d7812 */ /* 0x000fe400078ec0ff */
[----:B------:R-:W-:-:S02]  /*06d0*/  LOP3.LUT R27, R20, 0x30, RZ, 0xc0, !PT ;  /* 0x00000030141b7812 */ /* 0x000fc400078ec0ff */
[----:B--2---:R-:W-:Y:S02]  /*06e0*/  LOP3.LUT R26, R26, 0xf, R25, 0xf8, !PT ;  /* 0x0000000f1a1a7812 */ /* 0x004fe400078ef819 */
[----:B------:R-:W-:Y:S02]  /*06f0*/  LEA.HI R25, R25, R6, RZ, 0x1c ;  /* 0x0000000619197211 */ /* 0x000fe400078fe0ff */
[----:B------:R-:W2:Y:S01]  /*0700*/  LDG.E.CONSTANT R6, desc[UR8][R4.64+0x80] ;  /* 0x0000800804067981 */ /* 0x000ea2000c1e9900 */
[----:B---3--:R-:W-:Y:S02]  /*0710*/  LOP3.LUT R29, R29, 0xf, R18, 0xf8, !PT ;  /* 0x0000000f1d1d7812 */ /* 0x008fe400078ef812 */
[----:B------:R-:W-:Y:S02]  /*0720*/  LEA.HI R22, R18, R27, RZ, 0x1c ;  /* 0x0000001b12167211 */ /* 0x000fe400078fe0ff */
[----:B------:R0:W3:Y:S01]  /*0730*/  LDG.E.CONSTANT R18, desc[UR8][R4.64+0x180] ;  /* 0x0001800804127981 */ /* 0x0000e2000c1e9900 */
[----:B------:R-:W-:-:S04]  /*0740*/  SHF.R.U32.HI R16, RZ, 0x2, R16 ;  /* 0x00000002ff107819 */ /* 0x000fc80000011610 */
[----:B------:R-:W-:Y:S02]  /*0750*/  LOP3.LUT R28, R16, 0x30, RZ, 0xc0, !PT ;  /* 0x00000030101c7812 */ /* 0x000fe400078ec0ff */
[----:B------:R1:W-:Y:S01]  /*0760*/  I2F.U16 R16, R22 ;  /* 0x0000001600107306 */ /* 0x0003e20000101000 */
[----:B------:R-:W-:Y:S02]  /*0770*/  SHF.R.U32.HI R10, RZ, 0x2, R10 ;  /* 0x00000002ff0a7819 */ /* 0x000fe4000001160a */
[----:B-1----:R-:W-:-:S05]  /*0780*/  SHF.R.U32.HI R22, RZ, 0x2, R15 ;  /* 0x00000002ff167819 */ /* 0x002fca000001160f */
[----:B------:R-:W1:Y:S01]  /*0790*/  I2F.U16 R20, R25 ;  /* 0x0000001900147306 */ /* 0x000e620000101000 */
[----:B----4-:R-:W-:Y:S02]  /*07a0*/  LOP3.LUT R15, R28, 0xf, R9, 0xf8, !PT ;  /* 0x0000000f1c0f7812 */ /* 0x010fe400078ef809 */
[----:B------:R-:W-:Y:S02]  /*07b0*/  LOP3.LUT R28, R22, 0x30, RZ, 0xc0, !PT ;  /* 0x00000030161c7812 */ /* 0x000fe400078ec0ff */
[----:B------:R-:W-:-:S03]  /*07c0*/  SHF.R.U32.HI R22, RZ, 0x2, R8 ;  /* 0x00000002ff167819 */ /* 0x000fc60000011608 */
[----:B------:R4:W0:Y:S01]  /*07d0*/  I2F.U16 R27, R26 ;  /* 0x0000001a001b7306 */ /* 0x0008220000101000 */
[----:B------:R-:W-:Y:S02]  /*07e0*/  LEA.HI R8, R9, R28, RZ, 0x1c ;  /* 0x0000001c09087211 */ /* 0x000fe400078fe0ff */
[----:B----4-:R-:W-:Y:S02]  /*07f0*/  LOP3.LUT R26, R22, 0x30, RZ, 0xc0, !PT ;  /* 0x00000030161a7812 */ /* 0x010fe400078ec0ff */
[----:B------:R-:W-:-:S03]  /*0800*/  LOP3.LUT R22, R10, 0x30, RZ, 0xc0, !PT ;  /* 0x000000300a167812 */ /* 0x000fc600078ec0ff */
[----:B------:R-:W-:Y:S01]  /*0810*/  I2F.U16 R29, R29 ;  /* 0x0000001d001d7306 */ /* 0x000fe20000101000 */
[----:B-1----:R-:W-:Y:S01]  /*0820*/  FMUL R20, R13, R20 ;  /* 0x000000140d147220 */ /* 0x002fe20000400000 */
[----:B0-----:R-:W-:-:S06]  /*0830*/  FMUL R27, R14, R27 ;  /* 0x0000001b0e1b7220 */ /* 0x001fcc0000400000 */
[----:B------:R-:W-:Y:S01]  /*0840*/  I2F.U16 R15, R15 ;  /* 0x0000000f000f7306 */ /* 0x000fe20000101000 */
[----:B-----5:R-:W-:-:S07]  /*0850*/  LOP3.LUT R25, R17, 0xf, RZ, 0xc0, !PT ;  /* 0x0000000f11197812 */ /* 0x020fce00078ec0ff */
[----:B------:R-:W0:Y:S01]  /*0860*/  I2F.U16 R10, R25 ;  /* 0x00000019000a7306 */ /* 0x000e220000101000 */
[----:B------:R-:W-:Y:S01]  /*0870*/  LOP3.LUT R9, R26, 0xf, R11, 0xf8, !PT ;  /* 0x0000000f1a097812 */ /* 0x000fe200078ef80b */
[----:B------:R-:W-:Y:S01]  /*0880*/  FFMA R21, R23, R21, R12 ;  /* 0x0000001517157223 */ /* 0x000fe2000000000c */
[----:B------:R-:W-:Y:S02]  /*0890*/  LEA.HI R22, R11, R22, RZ, 0x1c ;  /* 0x000000160b167211 */ /* 0x000fe400078fe0ff */
[----:B------:R-:W-:-:S03]  /*08a0*/  LOP3.LUT R23, R19, 0xf, RZ, 0xc0, !PT ;  /* 0x0000000f13177812 */ /* 0x000fc600078ec0ff */
[----:B------:R-:W1:Y:S01]  /*08b0*/  I2F.U16 R8, R8 ;  /* 0x0000000800087306 */ /* 0x000e620000101000 */
[----:B------:R-:W-:Y:S01]  /*08c0*/  SHF.R.U32.HI R17, RZ, 0x4, R17 ;  /* 0x00000004ff117819 */ /* 0x000fe20000011611 */
[----:B0-----:R-:W-:-:S06]  /*08d0*/  FFMA R20, R27, R10, -R20 ;  /* 0x0000000a1b147223 */ /* 0x001fcc0000000814 */
[----:B------:R-:W0:Y:S01]  /*08e0*/  I2F.U16 R9, R9 ;  /* 0x0000000900097306 */ /* 0x000e220000101000 */
[----:B------:R-:W-:-:S07]  /*08f0*/  LOP3.LUT R11, R17, 0xffff, RZ, 0xc0, !PT ;  /* 0x0000ffff110b7812 */ /* 0x000fce00078ec0ff */
[----:B------:R-:W4:Y:S01]  /*0900*/  I2F.U16 R12, R22 ;  /* 0x00000016000c7306 */ /* 0x000f220000101000 */
[----:B------:R-:W-:-:S07]  /*0910*/  I2FP.F32.U32 R11, R11 ;  /* 0x0000000b000b7245 */ /* 0x000fce0000201000 */
[----:B------:R-:W5:Y:S01]  /*0920*/  I2F.U16 R10, R23 ;  /* 0x00000017000a7306 */ /* 0x000f620000101000 */
[----:B------:R-:W-:Y:S01]  /*0930*/  SHF.R.U32.HI R19, RZ, 0x4, R19 ;  /* 0x00000004ff137819 */ /* 0x000fe20000011613 */
[----:B------:R-:W-:Y:S01]  /*0940*/  FMUL R29, R14, R29 ;  /* 0x0000001d0e1d7220 */ /* 0x000fe20000400000 */
[----:B------:R-:W-:Y:S01]  /*0950*/  FMUL R16, R13, R16 ;  /* 0x000000100d107220 */ /* 0x000fe20000400000 */
[----:B------:R-:W-:Y:S01]  /*0960*/  UIADD3 UR5, UPT, UPT, UR5, 0x1, URZ ;  /* 0x0000000105057890 */ /* 0x000fe2000fffe0ff */
[----:B------:R-:W-:Y:S01]  /*0970*/  LOP3.LUT R19, R19, 0xffff, RZ, 0xc0, !PT ;  /* 0x0000ffff13137812 */ /* 0x000fe200078ec0ff */
[----:B------:R-:W-:Y:S01]  /*0980*/  FFMA R21, R24, R20, R21 ;  /* 0x0000001418157223 */ /* 0x000fe20000000015 */
[----:B------:R-:W-:Y:S01]  /*0990*/  FFMA R11, R29, R11, -R16 ;  /* 0x0000000b1d0b7223 */ /* 0x000fe20000000810 */
[C---:B------:R-:W-:Y:S01]  /*09a0*/  FMUL R15, R14.reuse, R15 ;  /* 0x0000000f0e0f7220 */ /* 0x040fe20000400000 */
[C---:B-1----:R-:W-:Y:S01]  /*09b0*/  FMUL R8, R13.reuse, R8 ;  /* 0x000000080d087220 */ /* 0x042fe20000400000 */
[----:B------:R-:W-:Y:S01]  /*09c0*/  UISETP.NE.AND UP0, UPT, UR5, URZ, UPT ;  /* 0x000000ff0500728c */ /* 0x000fe2000bf05270 */
[----:B0-----:R-:W-:Y:S01]  /*09d0*/  FMUL R9, R14, R9 ;  /* 0x000000090e097220 */ /* 0x001fe20000400000 */
[----:B------:R-:W-:Y:S01]  /*09e0*/  I2FP.F32.U32 R14, R19 ;  /* 0x00000013000e7245 */ /* 0x000fe20000201000 */
[----:B----4-:R-:W-:Y:S01]  /*09f0*/  FMUL R12, R13, R12 ;  /* 0x0000000c0d0c7220 */ /* 0x010fe20000400000 */
[----:B-----5:R-:W-:Y:S01]  /*0a00*/  FFMA R8, R15, R10, -R8 ;  /* 0x0000000a0f087223 */ /* 0x020fe20000000808 */
[----:B------:R-:W-:-:S02]  /*0a10*/  IADD3 R2, P0, PT, R2, 0x90, RZ ;  /* 0x0000009002027810 */ /* 0x000fc40007f1e0ff */
[----:B------:R-:W-:Y:S01]  /*0a20*/  FFMA R9, R9, R14, -R12 ;  /* 0x0000000e09097223 */ /* 0x000fe2000000080c */
[----:B------:R-:W-:Y:S02]  /*0a30*/  IADD3 R4, P1, PT, R4, 0x400, RZ ;  /* 0x0000040004047810 */ /* 0x000fe40007f3e0ff */
[----:B------:R-:W-:-:S03]  /*0a40*/  IMAD.X R3, RZ, RZ, R3, P0 ;  /* 0x000000ffff037224 */ /* 0x000fc600000e0603 */
[----:B------:R-:W-:Y:S02]  /*0a50*/  IMAD.X R5, RZ, RZ, R5, P1 ;  /* 0x000000ffff057224 */ /* 0x000fe400008e0605 */
[----:B--2---:R-:W-:-:S04]  /*0a60*/  FFMA R6, R6, R11, R21 ;  /* 0x0000000b06067223 */ /* 0x004fc80000000015 */
[----:B------:R-:W-:-:S04]  /*0a70*/  FFMA R7, R7, R8, R6 ;  /* 0x0000000807077223 */ /* 0x000fc80000000006 */
[----:B---3--:R-:W-:Y:S01]  /*0a80*/  FFMA R9, R18, R9, R7 ;  /* 0x0000000912097223 */ /* 0x008fe20000000007 */
[----:B------:R-:W-:Y:S06]  /*0a90*/  BRA.U UP0, `(.L_x_7) ;  /* 0xfffffff500d47547 */ /* 0x000fec000b83ffff */
.L_x_6:
[----:B------:R-:W0:Y:S01]  /*0aa0*/  SHFL.DOWN PT, R2, R9, 0x10, 0x1f ;  /* 0x0a001f0009027f89 */ /* 0x000e2200000e0000 */
[----:B------:R-:W1:Y:S01]  /*0ab0*/  S2R R6, SR_TID.X ;  /* 0x0000000000067919 */ /* 0x000e620000002100 */
[----:B0-----:R-:W-:-:S05]  /*0ac0*/  FADD R2, R2, R9 ;  /* 0x0000000902027221 */ /* 0x001fca0000000000 */
[----:B------:R-:W0:Y:S01]  /*0ad0*/  SHFL.DOWN PT, R3, R2, 0x8, 0x1f ;  /* 0x09001f0002037f89 */ /* 0x000e2200000e0000 */
[----:B-1----:R-:W-:Y:S01]  /*0ae0*/  LOP3.LUT P0, RZ, R6, 0x1f, RZ, 0xc0, !PT ;  /* 0x0000001f06ff7812 */ /* 0x002fe2000780c0ff */
[----:B0-----:R-:W-:-:S05]  /*0af0*/  FADD R3, R2, R3 ;  /* 0x0000000302037221 */ /* 0x001fca0000000000 */
[----:B------:R-:W0:Y:S02]  /*0b00*/  SHFL.DOWN PT, R4, R3, 0x4, 0x1f ;  /* 0x08801f0003047f89 */ /* 0x000e2400000e0000 */
[----:B0-----:R-:W-:-:S05]  /*0b10*/  FADD R4, R3, R4 ;  /* 0x0000000403047221 */ /* 0x001fca0000000000 */
[----:B------:R-:W0:Y:S02]  /*0b20*/  SHFL.DOWN PT, R5, R4, 0x2, 0x1f ;  /* 0x08401f0004057f89 */ /* 0x000e2400000e0000 */
[----:B0-----:R-:W-:-:S05]  /*0b30*/  FADD R5, R4, R5 ;  /* 0x0000000504057221 */ /* 0x001fca0000000000 */
[----:B------:R0:W1:Y:S01]  /*0b40*/  SHFL.DOWN PT, R6, R5, 0x1, 0x1f ;  /* 0x08201f0005067f89 */ /* 0x00006200000e0000 */
[----:B------:R-:W-:Y:S05]  /*0b50*/  @P0 EXIT ;  /* 0x000000000000094d */ /* 0x000fea0003800000 */
[----:B------:R-:W2:Y:S01]  /*0b60*/  LDC R7, c[0x0][0x3a0] ;  /* 0x0000e800ff077b82 */ /* 0x000ea20000000800 */
[----:B01----:R-:W-:-:S07]  /*0b70*/  FADD R5, R5, R6 ;  /* 0x0000000605057221 */ /* 0x003fce0000000000 */
[----:B------:R-:W0:Y:S01]  /*0b80*/  LDC.64 R2, c[0x0][0x390] ;  /* 0x0000e400ff027b82 */ /* 0x000e220000000a00 */
[----:B--2---:R-:W-:-:S04]  /*0b90*/  IMAD R7, R7, UR6, R0 ;  /* 0x0000000607077c24 */ /* 0x004fc8000f8e0200 */
[----:B0-----:R-:W-:-:S05]  /*0ba0*/  IMAD.WIDE.U32 R2, R7, 0x4, R2 ;  /* 0x0000000407027825 */ /* 0x001fca00078e0002 */
[----:B------:R-:W-:Y:S01]  /*0bb0*/  STG.E desc[UR8][R2.64], R5 ;  /* 0x0000000502007986 */ /* 0x000fe2000c101908 */
[----:B------:R-:W-:Y:S05]  /*0bc0*/  EXIT ;  /* 0x000000000000794d */ /* 0x000fea0003800000 */
.L_x_8:
        /* <DEDUP_REMOVED lines=11> */
.L_x_23:


//--------------------- .text.quant_gemv_q8_0_f32 --------------------------
	.section	.text.quant_gemv_q8_0_f32,"ax",@progbits
	.align	128
        .global         quant_gemv_q8_0_f32
        .type           quant_gemv_q8_0_f32,@function
        .size           quant_gemv_q8_0_f32,(.L_x_24 - quant_gemv_q8_0_f32)
        .other          quant_gemv_q8_0_f32,@"STO_CUDA_ENTRY STV_DEFAULT"
quant_gemv_q8_0_f32:
.text.quant_gemv_q8_0_f32:
        /* <DEDUP_REMOVED lines=10> */
[----:B------:R-:W-:Y:S01]  /*00a0*/  LOP3.LUT R2, R2, 0x1f, RZ, 0xc0, !PT ;  /* 0x0000001f02027812 */ /* 0x000fe200078ec0ff */
[----:B------:R-:W-:Y:S01]  /*00b0*/  IMAD.MOV.U32 R18, RZ, RZ, RZ ;  /* 0x000000ffff127224 */ /* 0x000fe200078e00ff */
[----:B------:R-:W2:Y:S01]  /*00c0*/  LDCU.64 UR12, c[0x0][0x358] ;  /* 0x00006b00ff0c77ac */ /* 0x000ea20008000a00 */
[----:B0-----:R-:W-:-:S09]  /*00d0*/  UISETP.GE.U32.AND UP0, UPT, UR5, 0x20, UPT ;  /* 0x000000200500788c */ /* 0x001fd2000bf06070 */
[----:B-12---:R-:W-:Y:S05]  /*00e0*/  BRA.U !UP0, `(.L_x_9) ;  /* 0x00000011087c7547 */ /* 0x006fea000b800000 */
[----:B------:R-:W-:Y:S01]  /*00f0*/  USHF.R.U32.HI UR4, URZ, 0x5, UR5 ;  /* 0x00000005ff047899 */ /* 0x000fe20008011605 */
[----:B------:R-:W-:Y:S01]  /*0100*/  IMAD.MOV.U32 R18, RZ, RZ, RZ ;  /* 0x000000ffff127224 */ /* 0x000fe200078e00ff */
[----:B------:R-:W-:Y:S01]  /*0110*/  UIMAD UR5, UR10, UR5, URZ ;  /* 0x000000050a0572a4 */ /* 0x000fe2000f8e02ff */
[----:B------:R-:W-:Y:S01]  /*0120*/  IMAD.MOV.U32 R5, RZ, RZ, RZ ;  /* 0x000000ffff057224 */ /* 0x000fe200078e00ff */
[----:B------:R-:W-:Y:S02]  /*0130*/  UIADD3 UR6, UPT, UPT, UR4, -0x1, URZ ;  /* 0xffffffff04067890 */ /* 0x000fe4000fffe0ff */
[----:B------:R-:W-:Y:S01]  /*0140*/  IMAD R7, R0, UR4, RZ ;  /* 0x0000000400077c24 */ /* 0x000fe2000f8e02ff */
[----:B------:R-:W-:Y:S02]  /*0150*/  ULOP3.LUT UR7, UR4, 0x7, URZ, 0xc0, !UPT ;  /* 0x0000000704077892 */ /* 0x000fe4000f8ec0ff */
[----:B------:R-:W-:Y:S01]  /*0160*/  UISETP.GE.U32.AND UP1, UPT, UR6, 0x7, UPT ;  /* 0x000000070600788c */ /* 0x000fe2000bf26070 */
[----:B------:R-:W-:Y:S01]  /*0170*/  IMAD R7, R7, 0x22, RZ ;  /* 0x0000002207077824 */ /* 0x000fe200078e02ff */
[----:B------:R-:W-:-:S07]  /*0180*/  UISETP.NE.AND UP0, UPT, UR7, URZ, UPT ;  /* 0x000000ff0700728c */ /* 0x000fce000bf05270 */
[----:B------:R-:W-:Y:S05]  /*0190*/  BRA.U !UP1, `(.L_x_10) ;  /* 0x0000000909387547 */ /* 0x000fea000b800000 */
[----:B------:R-:W0:Y:S01]  /*01a0*/  LDC.64 R12, c[0x0][0x380] ;  /* 0x0000e000ff0c7b82 */ /* 0x000e220000000a00 */
[----:B------:R-:W-:Y:S01]  /*01b0*/  ULOP3.LUT UR6, UR4, 0x7fffff8, URZ, 0xc0, !UPT ;  /* 0x07fffff804067892 */ /* 0x000fe2000f8ec0ff */
[----:B------:R-:W-:Y:S01]  /*01c0*/  LOP3.LUT R3, R2, 0x80, RZ, 0xfc, !PT ;  /* 0x0000008002037812 */ /* 0x000fe200078efcff */
[----:B------:R-:W-:Y:S02]  /*01d0*/  IMAD.MOV.U32 R18, RZ, RZ, RZ ;  /* 0x000000ffff127224 */ /* 0x000fe400078e00ff */
[----:B------:R-:W-:Y:S02]  /*01e0*/  UIADD3 UR8, UPT, UPT, -UR6, URZ, URZ ;  /* 0x000000ff06087290 */ /* 0x000fe4000fffe1ff */
[----:B------:R-:W-:Y:S01]  /*01f0*/  MOV R5, UR6 ;  /* 0x0000000600057c02 */ /* 0x000fe20008000f00 */
[----:B------:R-:W1:Y:S01]  /*0200*/  LDC.64 R14, c[0x0][0x388] ;  /* 0x0000e200ff0e7b82 */ /* 0x000e620000000a00 */
[----:B------:R-:W-:-:S08]  /*0210*/  UMOV UR6, 0x88 ;  /* 0x0000008800067882 */ /* 0x000fd00000000000 */
.L_x_11:
[----:B------:R-:W-:Y:S01]  /*0220*/  UIADD3 UR9, UPT, UPT, UR6, -0x88, URZ ;  /* 0xffffff7806097890 */ /* 0x000fe2000fffe0ff */
[----:B------:R-:W-:-:S05]  /*0230*/  VIADD R4, R3, 0xffffff80 ;  /* 0xffffff8003047836 */ /* 0x000fca0000000000 */
[----:B-1----:R-:W-:Y:S01]  /*0240*/  IADD3 R20, P0, P1, R14, UR9, R7 ;  /* 0x000000090e147c10 */ /* 0x002fe2000f91e007 */
[----:B------:R-:W-:-:S03]  /*0250*/  UIADD3 UR9, UPT, UPT, UR6, -0x66, URZ ;  /* 0xffffff9a06097890 */ /* 0x000fc6000fffe0ff */
[-C--:B------:R-:W-:Y:S02]  /*0260*/  IADD3.X R21, PT, PT, RZ, R15.reuse, RZ, P0, P1 ;  /* 0x0000000fff157210 */ /* 0x080fe400007e24ff */
[----:B------:R-:W-:Y:S02]  /*0270*/  IADD3 R8, P0, PT, R2, R20, RZ ;  /* 0x0000001402087210 */ /* 0x000fe40007f1e0ff */
[----:B------:R-:W-:Y:S01]  /*0280*/  IADD3 R16, P1, P2, R14, UR9, R7 ;  /* 0x000000090e107c10 */ /* 0x000fe2000fa3e007 */
[----:B------:R-:W2:Y:S02]  /*0290*/  LDG.E.U16.CONSTANT R25, desc[UR12][R20.64] ;  /* 0x0000000c14197981 */ /* 0x000ea4000c1e9500 */
[----:B------:R-:W-:Y:S01]  /*02a0*/  IMAD.X R9, RZ, RZ, R21, P0 ;  /* 0x000000ffff097224 */ /* 0x000fe200000e0615 */
[----:B------:R-:W-:Y:S02]  /*02b0*/  IADD3.X R17, PT, PT, RZ, R15, RZ, P1, P2 ;  /* 0x0000000fff117210 */ /* 0x000fe40000fe44ff */
[----:B------:R-:W-:-:S02]  /*02c0*/  IADD3 R4, P0, PT, R4, UR5, RZ ;  /* 0x0000000504047c10 */ /* 0x000fc4000ff1e0ff */
[----:B------:R1:W3:Y:S01]  /*02d0*/  LDG.E.U8.CONSTANT R24, desc[UR12][R8.64+0x2] ;  /* 0x0000020c08187981 */ /* 0x0002e2000c1e9100 */
[----:B------:R-:W-:Y:S01]  /*02e0*/  IADD3 R26, P1, PT, R2, R16, RZ ;  /* 0x00000010021a7210 */ /* 0x000fe20007f3e0ff */
[----:B------:R-:W-:Y:S01]  /*02f0*/  UIADD3 UR9, UPT, UPT, UR6, -0x44, URZ ;  /* 0xffffffbc06097890 */ /* 0x000fe2000fffe0ff */
[----:B------:R-:W-:Y:S01]  /*0300*/  IMAD.X R6, RZ, RZ, RZ, P0 ;  /* 0x000000ffff067224 */ /* 0x000fe200000e06ff */
[C---:B0-----:R-:W-:Y:S02]  /*0310*/  LEA R28, P0, R4.reuse, R12, 0x2 ;  /* 0x0000000c041c7211 */ /* 0x041fe400078010ff */
[----:B------:R-:W-:Y:S02]  /*0320*/  IMAD.X R27, RZ, RZ, R17, P1 ;  /* 0x000000ffff1b7224 */ /* 0x000fe400008e0611 */
[----:B------:R-:W-:Y:S02]  /*0330*/  LEA.HI.X R29, R4, R13, R6, 0x2, P0 ;  /* 0x0000000d041d7211 */ /* 0x000fe400000f1406 */
[----:B------:R-:W-:Y:S01]  /*0340*/  IADD3 R10, P0, P1, R14, UR9, R7 ;  /* 0x000000090e0a7c10 */ /* 0x000fe2000f91e007 */
[----:B------:R-:W4:Y:S03]  /*0350*/  LDG.E.U8.CONSTANT R26, desc[UR12][R26.64+0x2] ;  /* 0x0000020c1a1a7981 */ /* 0x000f26000c1e9100 */
[----:B------:R-:W-:Y:S01]  /*0360*/  IADD3.X R11, PT, PT, RZ, R15, RZ, P0, P1 ;  /* 0x0000000fff0b7210 */ /* 0x000fe200007e24ff */
[----:B------:R-:W5:Y:S01]  /*0370*/  LDG.E.CONSTANT R19, desc[UR12][R28.64] ;  /* 0x0000000c1c137981 */ /* 0x000f62000c1e9900 */
[----:B-1----:R-:W-:-:S03]  /*0380*/  IADD3 R8, P0, PT, R2, R10, RZ ;  /* 0x0000000a02087210 */ /* 0x002fc60007f1e0ff */
[----:B------:R0:W5:Y:S01]  /*0390*/  LDG.E.U16.CONSTANT R4, desc[UR12][R16.64] ;  /* 0x0000000c10047981 */ /* 0x000162000c1e9500 */
[----:B------:R-:W-:-:S03]  /*03a0*/  IADD3.X R9, PT, PT, RZ, R11, RZ, P0, !PT ;  /* 0x0000000bff097210 */ /* 0x000fc600007fe4ff */
[----:B------:R-:W5:Y:S04]  /*03b0*/  LDG.E.CONSTANT R22, desc[UR12][R28.64+0x80] ;  /* 0x0000800c1c167981 */ /* 0x000f68000c1e9900 */
[----:B------:R1:W5:Y:S01]  /*03c0*/  LDG.E.U8.CONSTANT R23, desc[UR12][R8.64+0x2] ;  /* 0x0000020c08177981 */ /* 0x000362000c1e9100 */
[----:B------:R-:W-:-:S03]  /*03d0*/  VIADD R6, R3, 0xffffffc0 ;  /* 0xffffffc003067836 */ /* 0x000fc60000000000 */
[----:B------:R-:W5:Y:S02]  /*03e0*/  LDG.E.U16.CONSTANT R11, desc[UR12][R10.64] ;  /* 0x0000000c0a0b7981 */ /* 0x000f64000c1e9500 */
[----:B------:R-:W-:-:S05]  /*03f0*/  IADD3 R6, P0, PT, R6, UR5, RZ ;  /* 0x0000000506067c10 */ /* 0x000fca000ff1e0ff */
[----:B------:R-:W-:Y:S01]  /*0400*/  IMAD.X R21, RZ, RZ, RZ, P0 ;  /* 0x000000ffff157224 */ /* 0x000fe200000e06ff */
[----:B------:R-:W-:Y:S01]  /*0410*/  LEA R20, P0, R6, R12, 0x2 ;  /* 0x0000000c06147211 */ /* 0x000fe200078010ff */
[----:B------:R-:W-:-:S03]  /*0420*/  UIADD3 UR9, UPT, UPT, UR6, -0x22, URZ ;  /* 0xffffffde06097890 */ /* 0x000fc6000fffe0ff */
[----:B------:R-:W-:-:S03]  /*0430*/  LEA.HI.X R21, R6, R13, R21, 0x2, P0 ;  /* 0x0000000d06157211 */ /* 0x000fc600000f1415 */
[----:B0-----:R-:W-:Y:S02]  /*0440*/  IADD3 R16, P0, P1, R14, UR9, R7 ;  /* 0x000000090e107c10 */ /* 0x001fe4000f91e007 */
[----:B------:R0:W5:Y:S02]  /*0450*/  LDG.E.CONSTANT R6, desc[UR12][R20.64] ;  /* 0x0000000c14067981 */ /* 0x000164000c1e9900 */
[----:B------:R-:W-:Y:S02]  /*0460*/  IADD3.X R17, PT, PT, RZ, R15, RZ, P0, P1 ;  /* 0x0000000fff117210 */ /* 0x000fe400007e24ff */
[----:B-1----:R-:W-:-:S03]  /*0470*/  IADD3 R8, P0, PT, R2, R16, RZ ;  /* 0x0000001002087210 */ /* 0x002fc60007f1e0ff */
[----:B------:R1:W5:Y:S02]  /*0480*/  LDG.E.U16.CONSTANT R10, desc[UR12][R16.64] ;  /* 0x0000000c100a7981 */ /* 0x000364000c1e9500 */
[----:B------:R-:W-:-:S05]  /*0490*/  IMAD.X R9, RZ, RZ, R17, P0 ;  /* 0x000000ffff097224 */ /* 0x000fca00000e0611 */
[----:B------:R-:W5:Y:S01]  /*04a0*/  LDG.E.U8.CONSTANT R8, desc[UR12][R8.64+0x2] ;  /* 0x0000020c08087981 */ /* 0x000f62000c1e9100 */
[----:B------:R-:W-:Y:S02]  /*04b0*/  IADD3 R27, P2, PT, R3, UR5, RZ ;  /* 0x00000005031b7c10 */ /* 0x000fe4000ff5e0ff */
[----:B0-----:R-:W-:-:S03]  /*04c0*/  IADD3 R20, P0, P1, R14, UR6, R7 ;  /* 0x000000060e147c10 */ /* 0x001fc6000f91e007 */
[----:B------:R-:W-:Y:S01]  /*04d0*/  IMAD.X R28, RZ, RZ, RZ, P2 ;  /* 0x000000ffff1c7224 */ /* 0x000fe200010e06ff */
[----:B------:R-:W-:Y:S02]  /*04e0*/  IADD3.X R21, PT, PT, RZ, R15, RZ, P0, P1 ;  /* 0x0000000fff157210 */ /* 0x000fe400007e24ff */
[----:B-1----:R-:W-:Y:S01]  /*04f0*/  IADD3 R16, P1, PT, R2, R20, RZ ;  /* 0x0000001402107210 */ /* 0x002fe20007f3e0ff */
[----:B------:R-:W-:Y:S02]  /*0500*/  UIADD3 UR9, UPT, UPT, UR6, 0x22, URZ ;  /* 0x0000002206097890 */ /* 0x000fe4000fffe0ff */
[----:B------:R0:W5:Y:S01]  /*0510*/  LDG.E.U16.CONSTANT R9, desc[UR12][R20.64] ;  /* 0x0000000c14097981 */ /* 0x000162000c1e9500 */
[----:B------:R-:W-:Y:S01]  /*0520*/  IADD3.X R17, PT, PT, RZ, R21, RZ, P1, !PT ;  /* 0x00000015ff117210 */ /* 0x000fe20000ffe4ff */
[----:B---3--:R-:W1:Y:S01]  /*0530*/  I2F.S8 R24, R24 ;  /* 0x0000001800187306 */ /* 0x008e620000001400 */
[----:B--2---:R-:W-:-:S07]  /*0540*/  HADD2.F32 R25, -RZ, R25.H0_H0 ;  /* 0x20000019ff197230 */ /* 0x004fce0000004100 */
[----:B----4-:R-:W2:Y:S01]  /*0550*/  I2F.S8 R26, R26 ;  /* 0x0000001a001a7306 */ /* 0x010ea20000001400 */
[----:B-1----:R-:W-:Y:S01]  /*0560*/  FMUL R25, R25, R24 ;  /* 0x0000001819197220 */ /* 0x002fe20000400000 */
[----:B------:R-:W-:-:S03]  /*0570*/  VIADD R24, R3, 0xffffffe0 ;  /* 0xffffffe003187836 */ /* 0x000fc60000000000 */
[----:B-----5:R-:W-:Y:S01]  /*0580*/  FFMA R25, R19, R25, R18 ;  /* 0x0000001913197223 */ /* 0x020fe20000000012 */
[C---:B------:R-:W-:Y:S01]  /*0590*/  LEA R18, P0, R27.reuse, R12, 0x2 ;  /* 0x0000000c1b127211 */ /* 0x040fe200078010ff */
[----:B------:R-:W-:Y:S02]  /*05a0*/  HADD2.F32 R29, -RZ, R4.H0_H0 ;  /* 0x20000004ff1d7230 */ /* 0x000fe40000004100 */
[----:B------:R1:W3:Y:S01]  /*05b0*/  LDG.E.U8.CONSTANT R4, desc[UR12][R16.64+0x2] ;  /* 0x0000020c10047981 */ /* 0x0002e2000c1e9100 */
[----:B------:R-:W-:Y:S01]  /*05c0*/  LEA.HI.X R19, R27, R13, R28, 0x2, P0 ;  /* 0x0000000d1b137211 */ /* 0x000fe200000f141c */
[----:B------:R-:W-:Y:S02]  /*05d0*/  VIADD R27, R3, 0x20 ;  /* 0x00000020031b7836 */ /* 0x000fe40000000000 */
[----:B--2---:R-:W-:Y:S01]  /*05e0*/  FMUL R26, R29, R26 ;  /* 0x0000001a1d1a7220 */ /* 0x004fe20000400000 */
[----:B------:R-:W2:Y:S01]  /*05f0*/  I2F.S8 R23, R23 ;  /* 0x0000001700177306 */ /* 0x000ea20000001400 */
[----:B------:R-:W-:-:S02]  /*0600*/  IADD3 R24, P0, PT, R24, UR5, RZ ;  /* 0x0000000518187c10 */ /* 0x000fc4000ff1e0ff */
[----:B------:R-:W-:Y:S01]  /*0610*/  FFMA R25, R22, R26, R25 ;  /* 0x0000001a16197223 */ /* 0x000fe20000000019 */
[----:B------:R-:W-:Y:S02]  /*0620*/  IADD3 R22, P1, PT, R27, UR5, RZ ;  /* 0x000000051b167c10 */ /* 0x000fe4000ff3e0ff */
[----:B------:R-:W-:Y:S01]  /*0630*/  IMAD.X R27, RZ, RZ, RZ, P0 ;  /* 0x000000ffff1b7224 */ /* 0x000fe200000e06ff */
[C---:B0-----:R-:W-:Y:S01]  /*0640*/  LEA R20, P0, R24.reuse, R12, 0x2 ;  /* 0x0000000c18147211 */ /* 0x041fe200078010ff */
[----:B------:R-:W-:Y:S02]  /*0650*/  HADD2.F32 R11, -RZ, R11.H0_H0 ;  /* 0x2000000bff0b7230 */ /* 0x000fe40000004100 */
[----:B------:R-:W-:Y:S01]  /*0660*/  IMAD.X R26, RZ, RZ, RZ, P1 ;  /* 0x000000ffff1a7224 */ /* 0x000fe200008e06ff */
[----:B------:R-:W-:Y:S02]  /*0670*/  LEA.HI.X R21, R24, R13, R27, 0x2, P0 ;  /* 0x0000000d18157211 */ /* 0x000fe400000f141b */
[----:B-1----:R-:W-:Y:S01]  /*0680*/  IADD3 R16, P0, P1, R14, UR9, R7 ;  /* 0x000000090e107c10 */ /* 0x002fe2000f91e007 */
[----:B--2---:R-:W-:-:S03]  /*0690*/  FMUL R23, R11, R23 ;  /* 0x000000170b177220 */ /* 0x004fc60000400000 */
[----:B------:R-:W-:Y:S01]  /*06a0*/  IADD3.X R17, PT, PT, RZ, R15, RZ, P0, P1 ;  /* 0x0000000fff117210 */ /* 0x000fe200007e24ff */
[----:B------:R0:W2:Y:S01]  /*06b0*/  LDG.E.CONSTANT R11, desc[UR12][R18.64] ;  /* 0x0000000c120b7981 */ /* 0x0000a2000c1e9900 */
[----:B------:R-:W-:Y:S01]  /*06c0*/  UIADD3 UR9, UPT, UPT, UR6, 0x44, URZ ;  /* 0x0000004406097890 */ /* 0x000fe2000fffe0ff */
[----:B------:R-:W-:Y:S02]  /*06d0*/  LEA R28, P2, R22, R12, 0x2 ;  /* 0x0000000c161c7211 */ /* 0x000fe400078410ff */
[----:B------:R1:W4:Y:S01]  /*06e0*/  LDG.E.U16.CONSTANT R24, desc[UR12][R16.64] ;  /* 0x0000000c10187981 */ /* 0x000322000c1e9500 */
[----:B0-----:R-:W-:-:S04]  /*06f0*/  IADD3 R18, P0, PT, R2, R16, RZ ;  /* 0x0000001002127210 */ /* 0x001fc80007f1e0ff */
[----:B------:R-:W-:Y:S01]  /*0700*/  IADD3.X R19, PT, PT, RZ, R17, RZ, P0, !PT ;  /* 0x00000011ff137210 */ /* 0x000fe200007fe4ff */
[----:B-1----:R-:W-:Y:S01]  /*0710*/  VIADD R17, R3, 0x40 ;  /* 0x0000004003117836 */ /* 0x002fe20000000000 */
[----:B------:R-:W-:Y:S02]  /*0720*/  LEA.HI.X R29, R22, R13, R26, 0x2, P2 ;  /* 0x0000000d161d7211 */ /* 0x000fe400010f141a */
[----:B------:R-:W-:Y:S01]  /*0730*/  IADD3 R22, P1, P2, R14, UR9, R7 ;  /* 0x000000090e167c10 */ /* 0x000fe2000fa3e007 */
[----:B------:R-:W-:Y:S01]  /*0740*/  FFMA R6, R6, R23, R25 ;  /* 0x0000001706067223 */ /* 0x000fe20000000019 */
[----:B------:R-:W-:Y:S01]  /*0750*/  IADD3 R17, P0, PT, R17, UR5, RZ ;  /* 0x0000000511117c10 */ /* 0x000fe2000ff1e0ff */
[----:B------:R0:W5:Y:S01]  /*0760*/  LDG.E.CONSTANT R25, desc[UR12][R20.64] ;  /* 0x0000000c14197981 */ /* 0x000162000c1e9900 */
[----:B------:R-:W-:Y:S01]  /*0770*/  IADD3.X R23, PT, PT, RZ, R15, RZ, P1, P2 ;  /* 0x0000000fff177210 */ /* 0x000fe20000fe44ff */
[----:B------:R-:W-:Y:S02]  /*0780*/  UIADD3 UR9, UPT, UPT, UR6, 0x66, URZ ;  /* 0x0000006606097890 */ /* 0x000fe4000fffe0ff */
[----:B------:R1:W2:Y:S04]  /*0790*/  LDG.E.U8.CONSTANT R26, desc[UR12][R18.64+0x2] ;  /* 0x0000020c121a7981 */ /* 0x0002a8000c1e9100 */
[----:B------:R1:W5:Y:S01]  /*07a0*/  LDG.E.U16.CONSTANT R27, desc[UR12][R22.64] ;  /* 0x0000000c161b7981 */ /* 0x000362000c1e9500 */
[----:B0-----:R-:W-:Y:S01]  /*07b0*/  IADD3 R20, P1, PT, R2, R22, RZ ;  /* 0x0000001602147210 */ /* 0x001fe20007f3e0ff */
[----:B------:R-:W0:Y:S02]  /*07c0*/  I2F.S8 R8, R8 ;  /* 0x0000000800087306 */ /* 0x000e240000001400 */
[----:B------:R0:W5:Y:S01]  /*07d0*/  LDG.E.CONSTANT R28, desc[UR12][R28.64] ;  /* 0x0000000c1c1c7981 */ /* 0x000162000c1e9900 */
[----:B-1----:R-:W-:Y:S01]  /*07e0*/  IMAD.X R18, RZ, RZ, RZ, P0 ;  /* 0x000000ffff127224 */ /* 0x002fe200000e06ff */
[----:B------:R-:W-:Y:S01]  /*07f0*/  LEA R16, P0, R17, R12, 0x2 ;  /* 0x0000000c11107211 */ /* 0x000fe200078010ff */
[----:B------:R-:W-:-:S03]  /*0800*/  IMAD.X R21, RZ, RZ, R23, P1 ;  /* 0x000000ffff157224 */ /* 0x000fc600008e0617 */
[----:B------:R-:W-:Y:S02]  /*0810*/  LEA.HI.X R17, R17, R13, R18, 0x2, P0 ;  /* 0x0000000d11117211 */ /* 0x000fe400000f1412 */
[----:B------:R-:W-:Y:S01]  /*0820*/  IADD3 R18, P0, P1, R14, UR9, R7 ;  /* 0x000000090e127c10 */ /* 0x000fe2000f91e007 */
[----:B------:R-:W5:Y:S03]  /*0830*/  LDG.E.U8.CONSTANT R20, desc[UR12][R20.64+0x2] ;  /* 0x0000020c14147981 */ /* 0x000f66000c1e9100 */
[----:B------:R-:W-:Y:S02]  /*0840*/  IADD3.X R19, PT, PT, RZ, R15, RZ, P0, P1 ;  /* 0x0000000fff137210 */ /* 0x000fe400007e24ff */
[----:B------:R-:W-:Y:S01]  /*0850*/  IADD3 R22, P0, PT, R2, R18, RZ ;  /* 0x0000001202167210 */ /* 0x000fe20007f1e0ff */
[----:B0-----:R-:W-:Y:S02]  /*0860*/  HADD2.F32 R29, -RZ, R10.H0_H0 ;  /* 0x2000000aff1d7230 */ /* 0x001fe40000004100 */
[----:B------:R-:W5:Y:S02]  /*0870*/  LDG.E.U16.CONSTANT R18, desc[UR12][R18.64] ;  /* 0x0000000c12127981 */ /* 0x000f64000c1e9500 */
[----:B------:R-:W-:-:S02]  /*0880*/  IMAD.X R23, RZ, RZ, R19, P0 ;  /* 0x000000ffff177224 */ /* 0x000fc400000e0613 */
[----:B------:R0:W5:Y:S04]  /*0890*/  LDG.E.CONSTANT R21, desc[UR12][R16.64] ;  /* 0x0000000c10157981 */ /* 0x000168000c1e9900 */
[----:B------:R-:W5:Y:S01]  /*08a0*/  LDG.E.U8.CONSTANT R22, desc[UR12][R22.64+0x2] ;  /* 0x0000020c16167981 */ /* 0x000f62000c1e9100 */
[----:B0-----:R-:W-:-:S04]  /*08b0*/  IADD3 R16, PT, PT, R3, 0x60, RZ ;  /* 0x0000006003107810 */ /* 0x001fc80007ffe0ff */
[----:B------:R-:W-:Y:S01]  /*08c0*/  IADD3 R17, P0, PT, R16, UR5, RZ ;  /* 0x0000000510117c10 */ /* 0x000fe2000ff1e0ff */
[----:B------:R-:W-:-:S04]  /*08d0*/  FMUL R10, R29, R8 ;  /* 0x000000081d0a7220 */ /* 0x000fc80000400000 */
[----:B------:R-:W-:Y:S01]  /*08e0*/  IMAD.X R29, RZ, RZ, RZ, P0 ;  /* 0x000000ffff1d7224 */ /* 0x000fe200000e06ff */
[----:B------:R-:W-:-:S04]  /*08f0*/  LEA R16, P0, R17, R12, 0x2 ;  /* 0x0000000c11107211 */ /* 0x000fc800078010ff */
[----:B------:R-:W-:-:S05]  /*0900*/  LEA.HI.X R17, R17, R13, R29, 0x2, P0 ;  /* 0x0000000d11117211 */ /* 0x000fca00000f141d */
[----:B------:R-:W5:Y:S01]  /*0910*/  LDG.E.CONSTANT R16, desc[UR12][R16.64] ;  /* 0x0000000c10107981 */ /* 0x000f62000c1e9900 */
[----:B------:R-:W-:Y:S01]  /*0920*/  HADD2.F32 R9, -RZ, R9.H0_H0 ;  /* 0x20000009ff097230 */ /* 0x000fe20000004100 */
[----:B------:R-:W-:-:S04]  /*0930*/  UIADD3 UR8, UPT, UPT, UR8, 0x8, URZ ;  /* 0x0000000808087890 */ /* 0x000fc8000fffe0ff */
[----:B------:R-:W-:Y:S01]  /*0940*/  UISETP.NE.AND UP1, UPT, UR8, URZ, UPT ;  /* 0x000000ff0800728c */ /* 0x000fe2000bf25270 */
[----:B------:R-:W-:Y:S01]  /*0950*/  VIADD R3, R3, 0x100 ;  /* 0x0000010003037836 */ /* 0x000fe20000000000 */
[----:B------:R-:W-:Y:S01]  /*0960*/  UIADD3 UR6, UPT, UPT, UR6, 0x110, URZ ;  /* 0x0000011006067890 */ /* 0x000fe2000fffe0ff */
[----:B---3--:R-:W0:Y:S02]  /*0970*/  I2F.S8 R4, R4 ;  /* 0x0000000400047306 */ /* 0x008e240000001400 */
[----:B0-----:R-:W-:Y:S01]  /*0980*/  FMUL R9, R9, R4 ;  /* 0x0000000409097220 */ /* 0x001fe20000400000 */
[----:B----4-:R-:W-:-:S05]  /*0990*/  HADD2.F32 R19, -RZ, R24.H0_H0 ;  /* 0x20000018ff137230 */ /* 0x010fca0000004100 */
[----:B--2---:R-:W0:Y:S01]  /*09a0*/  I2F.S8 R26, R26 ;  /* 0x0000001a001a7306 */ /* 0x004e220000001400 */
[----:B-----5:R-:W-:Y:S01]  /*09b0*/  FFMA R6, R25, R10, R6 ;  /* 0x0000000a19067223 */ /* 0x020fe20000000006 */
[----:B------:R-:W-:-:S03]  /*09c0*/  HADD2.F32 R27, -RZ, R27.H0_H0 ;  /* 0x2000001bff1b7230 */ /* 0x000fc60000004100 */
[----:B------:R-:W-:-:S03]  /*09d0*/  FFMA R9, R11, R9, R6 ;  /* 0x000000090b097223 */ /* 0x000fc60000000006 */
[----:B------:R-:W1:Y:S01]  /*09e0*/  I2F.S8 R20, R20 ;  /* 0x0000001400147306 */ /* 0x000e620000001400 */
[----:B0-----:R-:W-:-:S04]  /*09f0*/  FMUL R19, R19, R26 ;  /* 0x0000001a13137220 */ /* 0x001fc80000400000 */
[----:B------:R-:W-:-:S03]  /*0a00*/  FFMA R28, R28, R19, R9 ;  /* 0x000000131c1c7223 */ /* 0x000fc60000000009 */
[----:B------:R-:W0:Y:S01]  /*0a10*/  I2F.S8 R23, R22 ;  /* 0x0000001600177306 */ /* 0x000e220000001400 */
[----:B------:R-:W-:Y:S02]  /*0a20*/  HADD2.F32 R18, -RZ, R18.H0_H0 ;  /* 0x20000012ff127230 */ /* 0x000fe40000004100 */
[----:B-1----:R-:W-:-:S04]  /*0a30*/  FMUL R27, R27, R20 ;  /* 0x000000141b1b7220 */ /* 0x002fc80000400000 */
[----:B------:R-:W-:Y:S01]  /*0a40*/  FFMA R21, R21, R27, R28 ;  /* 0x0000001b15157223 */ /* 0x000fe2000000001c */
[----:B0-----:R-:W-:-:S04]  /*0a50*/  FMUL R18, R18, R23 ;  /* 0x0000001712127220 */ /* 0x001fc80000400000 */
[----:B------:R-:W-:Y:S01]  /*0a60*/  FFMA R18, R16, R18, R21 ;  /* 0x0000001210127223 */ /* 0x000fe20000000015 */
[----:B------:R-:W-:Y:S06]  /*0a70*/  BRA.U UP1, `(.L_x_11) ;  /* 0xfffffff501e87547 */ /* 0x000fec000b83ffff */
.L_x_10:
[----:B------:R-:W-:Y:S05]  /*0a80*/  BRA.U !UP0, `(.L_x_9) ;  /* 0x0000000908147547 */ /* 0x000fea000b800000 */
[----:B------:R-:W-:Y:S02]  /*0a90*/  UISETP.GE.U32.AND UP0, UPT, UR7, 0x4, UPT ;  /* 0x000000040700788c */ /* 0x000fe4000bf06070 */
[----:B------:R-:W-:-:S07]  /*0aa0*/  ULOP3.LUT UP1, UR4, UR4, 0x3, URZ, 0xc0, !UPT ;  /* 0x0000000304047892 */ /* 0x000fce000f82c0ff */
[----:B------:R-:W-:Y:S05]  /*0ab0*/  BRA.U !UP0, `(.L_x_12) ;  /* 0x0000000508187547 */ /* 0x000fea000b800000 */
[----:B------:R-:W0:Y:S01]  /*0ac0*/  LDCU.128 UR16, c[0x0][0x380] ;  /* 0x00007000ff1077ac */ /* 0x000e220008000c00 */
[C---:B------:R-:W-:Y:S02]  /*0ad0*/  IMAD R4, R5.reuse, 0x20, R2 ;  /* 0x0000002005047824 */ /* 0x040fe400078e0202 */
[----:B------:R-:W-:-:S03]  /*0ae0*/  IMAD R20, R5, 0x22, RZ ;  /* 0x0000002205147824 */ /* 0x000fc600078e02ff */
[----:B------:R-:W-:Y:S01]  /*0af0*/  IADD3 R3, P2, PT, R4, UR5, RZ ;  /* 0x0000000504037c10 */ /* 0x000fe2000ff5e0ff */
[C---:B------:R-:W-:Y:S01]  /*0b00*/  VIADD R12, R20.reuse, 0x44 ;  /* 0x00000044140c7836 */ /* 0x040fe20000000000 */
[----:B------:R-:W-:-:S03]  /*0b10*/  IADD3 R10, PT, PT, R20, 0x22, RZ ;  /* 0x00000022140a7810 */ /* 0x000fc60007ffe0ff */
[----:B------:R-:W-:Y:S01]  /*0b20*/  IMAD.X R6, RZ, RZ, RZ, P2 ;  /* 0x000000ffff067224 */ /* 0x000fe200010e06ff */
[--C-:B0-----:R-:W-:Y:S02]  /*0b30*/  IADD3 R14, P0, P1, R20, UR18, R7.reuse ;  /* 0x00000012140e7c10 */ /* 0x101fe4000f91e007 */
[C---:B------:R-:W-:Y:S02]  /*0b40*/  LEA R8, P2, R3.reuse, UR16, 0x2 ;  /* 0x0000001003087c11 */ /* 0x040fe4000f8410ff */
[----:B------:R-:W-:Y:S02]  /*0b50*/  IADD3.X R15, PT, PT, RZ, UR19, RZ, P0, P1 ;  /* 0x00000013ff0f7c10 */ /* 0x000fe400087e24ff */
[----:B------:R-:W-:Y:S02]  /*0b60*/  LEA.HI.X R9, R3, UR17, R6, 0x2, P2 ;  /* 0x0000001103097c11 */ /* 0x000fe400090f1406 */
[--C-:B------:R-:W-:Y:S02]  /*0b70*/  IADD3 R12, P0, P1, R12, UR18, R7.reuse ;  /* 0x000000120c0c7c10 */ /* 0x100fe4000f91e007 */
[----:B------:R-:W-:Y:S01]  /*0b80*/  IADD3 R10, P3, P4, R10, UR18, R7 ;  /* 0x000000120a0a7c10 */ /* 0x000fe2000fc7e007 */
[----:B------:R-:W-:Y:S01]  /*0b90*/  VIADD R20, R20, 0x66 ;  /* 0x0000006614147836 */ /* 0x000fe20000000000 */
[----:B------:R-:W-:Y:S01]  /*0ba0*/  IADD3 R16, P2, PT, R2, R14, RZ ;  /* 0x0000000e02107210 */ /* 0x000fe20007f5e0ff */
[----:B------:R0:W2:Y:S01]  /*0bb0*/  LDG.E.U16.CONSTANT R3, desc[UR12][R14.64] ;  /* 0x0000000c0e037981 */ /* 0x0000a2000c1e9500 */
[----:B------:R-:W-:-:S02]  /*0bc0*/  IADD3.X R13, PT, PT, RZ, UR19, RZ, P0, P1 ;  /* 0x00000013ff0d7c10 */ /* 0x000fc400087e24ff */
[C---:B------:R-:W-:Y:S01]  /*0bd0*/  IADD3 R24, P0, PT, R2.reuse, R12, RZ ;  /* 0x0000000c02187210 */ /* 0x040fe20007f1e0ff */
[----:B------:R-:W-:Y:S01]  /*0be0*/  IMAD.X R17, RZ, RZ, R15, P2 ;  /* 0x000000ffff117224 */ /* 0x000fe200010e060f */
[----:B------:R-:W-:Y:S01]  /*0bf0*/  IADD3.X R11, PT, PT, RZ, UR19, RZ, P3, P4 ;  /* 0x00000013ff0b7c10 */ /* 0x000fe20009fe84ff */
[----:B------:R-:W3:Y:S01]  /*0c00*/  LDG.E.U16.CONSTANT R12, desc[UR12][R12.64] ;  /* 0x0000000c0c0c7981 */ /* 0x000ee2000c1e9500 */
[----:B------:R-:W-:Y:S02]  /*0c10*/  IADD3 R22, P2, PT, R2, R10, RZ ;  /* 0x0000000a02167210 */ /* 0x000fe40007f5e0ff */
[C---:B------:R-:W-:Y:S01]  /*0c20*/  IADD3 R21, PT, PT, R4.reuse, 0x20, RZ ;  /* 0x0000002004157810 */ /* 0x040fe20007ffe0ff */
[----:B------:R-:W-:Y:S01]  /*0c30*/  IMAD.X R25, RZ, RZ, R13, P0 ;  /* 0x000000ffff197224 */ /* 0x000fe200000e060d */
[----:B------:R1:W4:Y:S01]  /*0c40*/  LDG.E.U8.CONSTANT R6, desc[UR12][R16.64+0x2] ;  /* 0x0000020c10067981 */ /* 0x000322000c1e9100 */
[----:B0-----:R-:W-:Y:S01]  /*0c50*/  VIADD R15, R4, 0x40 ;  /* 0x00000040040f7836 */ /* 0x001fe20000000000 */
[----:B------:R-:W-:Y:S01]  /*0c60*/  IADD3 R21, P0, PT, R21, UR5, RZ ;  /* 0x0000000515157c10 */ /* 0x000fe2000ff1e0ff */
[----:B------:R-:W-:Y:S01]  /*0c70*/  IMAD.X R23, RZ, RZ, R11, P2 ;  /* 0x000000ffff177224 */ /* 0x000fe200010e060b */
[----:B------:R-:W-:Y:S01]  /*0c80*/  IADD3 R14, P2, P3, R20, UR18, R7 ;  /* 0x00000012140e7c10 */ /* 0x000fe2000fb5e007 */
[----:B------:R-:W5:Y:S01]  /*0c90*/  LDG.E.U8.CONSTANT R26, desc[UR12][R24.64+0x2] ;  /* 0x0000020c181a7981 */ /* 0x000f62000c1e9100 */
[----:B------:R-:W-:-:S02]  /*0ca0*/  IADD3 R27, P1, PT, R15, UR5, RZ ;  /* 0x000000050f1b7c10 */ /* 0x000fc4000ff3e0ff */
[----:B------:R-:W-:Y:S01]  /*0cb0*/  IADD3.X R15, PT, PT, RZ, UR19, RZ, P2, P3 ;  /* 0x00000013ff0f7c10 */ /* 0x000fe200097e64ff */
[----:B------:R0:W3:Y:S01]  /*0cc0*/  LDG.E.U8.CONSTANT R19, desc[UR12][R22.64+0x2] ;  /* 0x0000020c16137981 */ /* 0x0000e2000c1e9100 */
[----:B-1----:R-:W-:Y:S01]  /*0cd0*/  IMAD.X R17, RZ, RZ, RZ, P0 ;  /* 0x000000ffff117224 */ /* 0x002fe200000e06ff */
[C---:B------:R-:W-:Y:S02]  /*0ce0*/  LEA R16, P0, R21.reuse, UR16, 0x2 ;  /* 0x0000001015107c11 */ /* 0x040fe4000f8010ff */
[----:B------:R-:W-:Y:S01]  /*0cf0*/  IADD3 R20, P2, PT, R2, R14, RZ ;  /* 0x0000000e02147210 */ /* 0x000fe20007f5e0ff */
[----:B------:R5:W5:Y:S01]  /*0d00*/  LDG.E.U16.CONSTANT R10, desc[UR12][R10.64] ;  /* 0x0000000c0a0a7981 */ /* 0x000b62000c1e9500 */
[----:B------:R-:W-:Y:S02]  /*0d10*/  LEA.HI.X R17, R21, UR17, R17, 0x2, P0 ;  /* 0x0000001115117c11 */ /* 0x000fe400080f1411 */
[----:B------:R-:W-:Y:S01]  /*0d20*/  IADD3.X R21, PT, PT, RZ, R15, RZ, P2, !PT ;  /* 0x0000000fff157210 */ /* 0x000fe200017fe4ff */
[----:B------:R-:W-:Y:S01]  /*0d30*/  VIADD R4, R4, 0x60 ;  /* 0x0000006004047836 */ /* 0x000fe20000000000 */
[----:B------:R-:W5:Y:S04]  /*0d40*/  LDG.E.CONSTANT R9, desc[UR12][R8.64] ;  /* 0x0000000c08097981 */ /* 0x000f68000c1e9900 */
[----:B------:R-:W5:Y:S01]  /*0d50*/  LDG.E.U8.CONSTANT R20, desc[UR12][R20.64+0x2] ;  /* 0x0000020c14147981 */ /* 0x000f62000c1e9100 */
[----:B------:R-:W-:Y:S01]  /*0d60*/  IMAD.X R28, RZ, RZ, RZ, P1 ;  /* 0x000000ffff1c7224 */ /* 0x000fe200008e06ff */
[----:B------:R-:W-:-:S02]  /*0d70*/  IADD3 R4, P0, PT, R4, UR5, RZ ;  /* 0x0000000504047c10 */ /* 0x000fc4000ff1e0ff */
[C---:B0-----:R-:W-:Y:S01]  /*0d80*/  LEA R22, P1, R27.reuse, UR16, 0x2 ;  /* 0x000000101b167c11 */ /* 0x041fe2000f8210ff */
[----:B------:R-:W5:Y:S02]  /*0d90*/  LDG.E.U16.CONSTANT R14, desc[UR12][R14.64] ;  /* 0x0000000c0e0e7981 */ /* 0x000f64000c1e9500 */
[----:B------:R-:W-:Y:S01]  /*0da0*/  IMAD.X R25, RZ, RZ, RZ, P0 ;  /* 0x000000ffff197224 */ /* 0x000fe200000e06ff */
[----:B------:R-:W-:Y:S01]  /*0db0*/  LEA.HI.X R23, R27, UR17, R28, 0x2, P1 ;  /* 0x000000111b177c11 */ /* 0x000fe200088f141c */
[----:B------:R-:W5:Y:S01]  /*0dc0*/  LDG.E.CONSTANT R16, desc[UR12][R16.64] ;  /* 0x0000000c10107981 */ /* 0x000f62000c1e9900 */
[----:B------:R-:W-:-:S03]  /*0dd0*/  LEA R24, P1, R4, UR16, 0x2 ;  /* 0x0000001004187c11 */ /* 0x000fc6000f8210ff */
[----:B------:R-:W5:Y:S01]  /*0de0*/  LDG.E.CONSTANT R22, desc[UR12][R22.64] ;  /* 0x0000000c16167981 */ /* 0x000f62000c1e9900 */
[----:B------:R-:W-:-:S05]  /*0df0*/  LEA.HI.X R25, R4, UR17, R25, 0x2, P1 ;  /* 0x0000001104197c11 */ /* 0x000fca00088f1419 */
[----:B------:R-:W5:Y:S01]  /*0e00*/  LDG.E.CONSTANT R24, desc[UR12][R24.64] ;  /* 0x0000000c18187981 */ /* 0x000f62000c1e9900 */
[----:B------:R-:W-:Y:S02]  /*0e10*/  VIADD R5, R5, 0x4 ;  /* 0x0000000405057836 */ /* 0x000fe40000000000 */
[----:B--2---:R-:W-:Y:S01]  /*0e20*/  HADD2.F32 R3, -RZ, R3.H0_H0 ;  /* 0x20000003ff037230 */ /* 0x004fe20000004100 */
[----:B----4-:R-:W0:Y:S08]  /*0e30*/  I2F.S8 R6, R6 ;  /* 0x0000000600067306 */ /* 0x010e300000001400 */
[----:B---3--:R-:W1:Y:S08]  /*0e40*/  I2F.S8 R19, R19 ;  /* 0x0000001300137306 */ /* 0x008e700000001400 */
[----:B-----5:R-:W2:Y:S01]  /*0e50*/  I2F.S8 R11, R26 ;  /* 0x0000001a000b7306 */ /* 0x020ea20000001400 */
[----:B------:R-:W-:-:S02]  /*0e60*/  HADD2.F32 R10, -RZ, R10.H0_H0 ;  /* 0x2000000aff0a7230 */ /* 0x000fc40000004100 */
[----:B0-----:R-:W-:-:S05]  /*0e70*/  FMUL R3, R3, R6 ;  /* 0x0000000603037220 */ /* 0x001fca0000400000 */
[----:B------:R-:W0:Y:S01]  /*0e80*/  I2F.S8 R13, R20 ;  /* 0x00000014000d7306 */ /* 0x000e220000001400 */
[----:B------:R-:W-:Y:S02]  /*0e90*/  HADD2.F32 R12, -RZ, R12.H0_H0 ;  /* 0x2000000cff0c7230 */ /* 0x000fe40000004100 */
[----:B------:R-:W-:Y:S01]  /*0ea0*/  FFMA R3, R9, R3, R18 ;  /* 0x0000000309037223 */ /* 0x000fe20000000012 */
[----:B-1----:R-:W-:Y:S01]  /*0eb0*/  FMUL R10, R10, R19 ;  /* 0x000000130a0a7220 */ /* 0x002fe20000400000 */
[----:B------:R-:W-:-:S03]  /*0ec0*/  HADD2.F32 R14, -RZ, R14.H0_H0 ;  /* 0x2000000eff0e7230 */ /* 0x000fc60000004100 */
[----:B------:R-:W-:Y:S01]  /*0ed0*/  FFMA R3, R16, R10, R3 ;  /* 0x0000000a10037223 */ /* 0x000fe20000000003 */
[----:B--2---:R-:W-:-:S04]  /*0ee0*/  FMUL R11, R12, R11 ;  /* 0x0000000b0c0b7220 */ /* 0x004fc80000400000 */
[----:B------:R-:W-:Y:S01]  /*0ef0*/  FFMA R3, R22, R11, R3 ;  /* 0x0000000b16037223 */ /* 0x000fe20000000003 */
[----:B0-----:R-:W-:-:S04]  /*0f00*/  FMUL R13, R14, R13 ;  /* 0x0000000d0e0d7220 */ /* 0x001fc80000400000 */
[----:B------:R-:W-:-:S07]  /*0f10*/  FFMA R18, R24, R13, R3 ;  /* 0x0000000d18127223 */ /* 0x000fce0000000003 */
.L_x_12:
[----:B------:R-:W-:Y:S05]  /*0f20*/  BRA.U !UP1, `(.L_x_9) ;  /* 0x0000000109ec7547 */ /* 0x000fea000b800000 */
[----:B------:R-:W0:Y:S01]  /*0f30*/  LDCU UR6, c[0x0][0x39c] ;  /* 0x00007380ff0677ac */ /* 0x000e220008000800 */
[----:B------:R-:W-:Y:S02]  /*0f40*/  UISETP.NE.AND UP0, UPT, UR4, 0x1, UPT ;  /* 0x000000010400788c */ /* 0x000fe4000bf05270 */
[----:B0-----:R-:W-:-:S07]  /*0f50*/  ULOP3.LUT UP1, URZ, UR6, 0x20, URZ, 0xc0, !UPT ;  /* 0x0000002006ff7892 */ /* 0x001fce000f82c0ff */
[----:B------:R-:W-:Y:S05]  /*0f60*/  BRA.U !UP0, `(.L_x_13) ;  /* 0x0000000108907547 */ /* 0x000fea000b800000 */
[----:B------:R-:W0:Y:S01]  /*0f70*/  LDCU.128 UR16, c[0x0][0x380] ;  /* 0x00007000ff1077ac */ /* 0x000e220008000c00 */
[C---:B------:R-:W-:Y:S02]  /*0f80*/  IMAD R4, R5.reuse, 0x22, RZ ;  /* 0x0000002205047824 */ /* 0x040fe400078e02ff */
[----:B------:R-:W-:-:S03]  /*0f90*/  IMAD R3, R5, 0x20, R2 ;  /* 0x0000002005037824 */ /* 0x000fc600078e0202 */
[C-C-:B0-----:R-:W-:Y:S02]  /*0fa0*/  IADD3 R10, P0, P1, R4.reuse, UR18, R7.reuse ;  /* 0x00000012040a7c10 */ /* 0x141fe4000f91e007 */
[----:B------:R-:W-:Y:S02]  /*0fb0*/  IADD3 R4, PT, PT, R4, 0x22, RZ ;  /* 0x0000002204047810 */ /* 0x000fe40007ffe0ff */
[----:B------:R-:W-:Y:S02]  /*0fc0*/  IADD3.X R11, PT, PT, RZ, UR19, RZ, P0, P1 ;  /* 0x00000013ff0b7c10 */ /* 0x000fe400087e24ff */
[----:B------:R-:W-:Y:S02]  /*0fd0*/  IADD3 R16, P0, PT, R2, R10, RZ ;  /* 0x0000000a02107210 */ /* 0x000fe40007f1e0ff */
[----:B------:R-:W-:Y:S01]  /*0fe0*/  IADD3 R8, P1, P2, R4, UR18, R7 ;  /* 0x0000001204087c10 */ /* 0x000fe2000fa3e007 */
[----:B------:R-:W2:Y:S02]  /*0ff0*/  LDG.E.U16.CONSTANT R10, desc[UR12][R10.64] ;  /* 0x0000000c0a0a7981 */ /* 0x000ea4000c1e9500 */
[----:B------:R-:W-:Y:S01]  /*1000*/  IMAD.X R17, RZ, RZ, R11, P0 ;  /* 0x000000ffff117224 */ /* 0x000fe200000e060b */
[----:B------:R-:W-:-:S02]  /*1010*/  IADD3.X R9, PT, PT, RZ, UR19, RZ, P1, P2 ;  /* 0x00000013ff097c10 */ /* 0x000fc40008fe44ff */
[----:B------:R-:W-:Y:S02]  /*1020*/  IADD3 R20, P0, PT, R2, R8, RZ ;  /* 0x0000000802147210 */ /* 0x000fe40007f1e0ff */
[----:B------:R-:W3:Y:S01]  /*1030*/  LDG.E.U8.CONSTANT R16, desc[UR12][R16.64+0x2] ;  /* 0x0000020c10107981 */ /* 0x000ee2000c1e9100 */
[C---:B------:R-:W-:Y:S02]  /*1040*/  IADD3 R4, PT, PT, R3.reuse, 0x20, RZ ;  /* 0x0000002003047810 */ /* 0x040fe40007ffe0ff */
[----:B------:R-:W-:Y:S01]  /*1050*/  IMAD.X R21, RZ, RZ, R9, P0 ;  /* 0x000000ffff157224 */ /* 0x000fe200000e0609 */
[----:B------:R-:W-:Y:S01]  /*1060*/  IADD3 R3, P0, PT, R3, UR5, RZ ;  /* 0x0000000503037c10 */ /* 0x000fe2000ff1e0ff */
[----:B------:R-:W4:Y:S01]  /*1070*/  LDG.E.U16.CONSTANT R8, desc[UR12][R8.64] ;  /* 0x0000000c08087981 */ /* 0x000f22000c1e9500 */
[----:B------:R-:W-:-:S03]  /*1080*/  IADD3 R6, P1, PT, R4, UR5, RZ ;  /* 0x0000000504067c10 */ /* 0x000fc6000ff3e0ff */
[----:B------:R-:W5:Y:S01]  /*1090*/  LDG.E.U8.CONSTANT R20, desc[UR12][R20.64+0x2] ;  /* 0x0000020c14147981 */ /* 0x000f62000c1e9100 */
[----:B------:R-:W-:Y:S01]  /*10a0*/  IMAD.X R4, RZ, RZ, RZ, P0 ;  /* 0x000000ffff047224 */ /* 0x000fe200000e06ff */
[----:B------:R-:W-:-:S04]  /*10b0*/  LEA R12, P0, R3, UR16, 0x2 ;  /* 0x00000010030c7c11 */ /* 0x000fc8000f8010ff */
[----:B------:R-:W-:Y:S01]  /*10c0*/  LEA.HI.X R13, R3, UR17, R4, 0x2, P0 ;  /* 0x00000011030d7c11 */ /* 0x000fe200080f1404 */
[----:B------:R-:W-:Y:S01]  /*10d0*/  IMAD.X R3, RZ, RZ, RZ, P1 ;  /* 0x000000ffff037224 */ /* 0x000fe200008e06ff */
[----:B------:R-:W-:-:S04]  /*10e0*/  LEA R14, P0, R6, UR16, 0x2 ;  /* 0x00000010060e7c11 */ /* 0x000fc8000f8010ff */
[----:B------:R-:W-:Y:S01]  /*10f0*/  LEA.HI.X R15, R6, UR17, R3, 0x2, P0 ;  /* 0x00000011060f7c11 */ /* 0x000fe200080f1403 */
[----:B------:R-:W4:Y:S04]  /*1100*/  LDG.E.CONSTANT R13, desc[UR12][R12.64] ;  /* 0x0000000c0c0d7981 */ /* 0x000f28000c1e9900 */
[----:B------:R-:W4:Y:S01]  /*1110*/  LDG.E.CONSTANT R14, desc[UR12][R14.64] ;  /* 0x0000000c0e0e7981 */ /* 0x000f22000c1e9900 */
[----:B------:R-:W-:Y:S01]  /*1120*/  VIADD R5, R5, 0x2 ;  /* 0x0000000205057836 */ /* 0x000fe20000000000 */
[----:B---3--:R-:W0:Y:S01]  /*1130*/  I2F.S8 R16, R16 ;  /* 0x0000001000107306 */ /* 0x008e220000001400 */
[----:B--2---:R-:W-:-:S07]  /*1140*/  HADD2.F32 R3, -RZ, R10.H0_H0 ;  /* 0x2000000aff037230 */ /* 0x004fce0000004100 */
[----:B-----5:R-:W1:Y:S01]  /*1150*/  I2F.S8 R17, R20 ;  /* 0x0000001400117306 */ /* 0x020e620000001400 */
[----:B----4-:R-:W-:Y:S02]  /*1160*/  HADD2.F32 R4, -RZ, R8.H0_H0 ;  /* 0x20000008ff047230 */ /* 0x010fe40000004100 */
[----:B0-----:R-:W-:-:S04]  /*1170*/  FMUL R3, R3, R16 ;  /* 0x0000001003037220 */ /* 0x001fc80000400000 */
[----:B------:R-:W-:Y:S01]  /*1180*/  FFMA R3, R13, R3, R18 ;  /* 0x000000030d037223 */ /* 0x000fe20000000012 */
[----:B-1----:R-:W-:-:S04]  /*1190*/  FMUL R4, R4, R17 ;  /* 0x0000001104047220 */ /* 0x002fc80000400000 */
[----:B------:R-:W-:-:S07]  /*11a0*/  FFMA R18, R14, R4, R3 ;  /* 0x000000040e127223 */ /* 0x000fce0000000003 */
.L_x_13:
[----:B------:R-:W-:Y:S05]  /*11b0*/  BRA.U !UP1, `(.L_x_9) ;  /* 0x0000000109487547 */ /* 0x000fea000b800000 */
[----:B------:R-:W0:Y:S01]  /*11c0*/  LDCU.128 UR16, c[0x0][0x380] ;  /* 0x00007000ff1077ac */ /* 0x000e220008000c00 */
[C---:B------:R-:W-:Y:S02]  /*11d0*/  IMAD R6, R5.reuse, 0x22, RZ ;  /* 0x0000002205067824 */ /* 0x040fe400078e02ff */
[----:B------:R-:W-:-:S03]  /*11e0*/  IMAD R5, R5, 0x20, R2 ;  /* 0x0000002005057824 */ /* 0x000fc600078e0202 */
[----:B0-----:R-:W-:-:S04]  /*11f0*/  IADD3 R6, P0, P1, R6, UR18, R7 ;  /* 0x0000001206067c10 */ /* 0x001fc8000f91e007 */
[----:B------:R-:W-:Y:S02]  /*1200*/  IADD3.X R7, PT, PT, RZ, UR19, RZ, P0, P1 ;  /* 0x00000013ff077c10 */ /* 0x000fe400087e24ff */
[----:B------:R-:W-:-:S03]  /*1210*/  IADD3 R8, P0, PT, R2, R6, RZ ;  /* 0x0000000602087210 */ /* 0x000fc60007f1e0ff */
[----:B------:R-:W2:Y:S01]  /*1220*/  LDG.E.U16.CONSTANT R6, desc[UR12][R6.64] ;  /* 0x0000000c06067981 */ /* 0x000ea2000c1e9500 */
[----:B------:R-:W-:Y:S02]  /*1230*/  IADD3.X R9, PT, PT, RZ, R7, RZ, P0, !PT ;  /* 0x00000007ff097210 */ /* 0x000fe400007fe4ff */
[----:B------:R-:W-:-:S03]  /*1240*/  IADD3 R5, P0, PT, R5, UR5, RZ ;  /* 0x0000000505057c10 */ /* 0x000fc6000ff1e0ff */
[----:B------:R-:W3:Y:S01]  /*1250*/  LDG.E.U8.CONSTANT R8, desc[UR12][R8.64+0x2] ;  /* 0x0000020c08087981 */ /* 0x000ee2000c1e9100 */
[----:B------:R-:W-:Y:S01]  /*1260*/  LEA R4, P1, R5, UR16, 0x2 ;  /* 0x0000001005047c11 */ /* 0x000fe2000f8210ff */
[----:B------:R-:W-:-:S05]  /*1270*/  IMAD.X R10, RZ, RZ, RZ, P0 ;  /* 0x000000ffff0a7224 */ /* 0x000fca00000e06ff */
[----:B------:R-:W-:-:S06]  /*1280*/  LEA.HI.X R5, R5, UR17, R10, 0x2, P1 ;  /* 0x0000001105057c11 */ /* 0x000fcc00088f140a */
[----:B------:R-:W4:Y:S01]  /*1290*/  LDG.E.CONSTANT R5, desc[UR12][R4.64] ;  /* 0x0000000c04057981 */ /* 0x000f22000c1e9900 */
[----:B---3--:R-:W0:Y:S01]  /*12a0*/  I2F.S8 R10, R8 ;  /* 0x00000008000a7306 */ /* 0x008e220000001400 */
[----:B--2---:R-:W-:-:S05]  /*12b0*/  HADD2.F32 R3, -RZ, R6.H0_H0 ;  /* 0x20000006ff037230 */ /* 0x004fca0000004100 */
[----:B0-----:R-:W-:-:S04]  /*12c0*/  FMUL R3, R3, R10 ;  /* 0x0000000a03037220 */ /* 0x001fc80000400000 */
[----:B----4-:R-:W-:-:S07]  /*12d0*/  FFMA R18, R5, R3, R18 ;  /* 0x0000000305127223 */ /* 0x010fce0000000012 */
.L_x_9:
        /* <DEDUP_REMOVED lines=12> */
[----:B-1----:R-:W-:-:S07]  /*13a0*/  FADD R7, R6, R7 ;  /* 0x0000000706077221 */ /* 0x002fce0000000000 */
[----:B------:R-:W1:Y:S01]  /*13b0*/  LDC.64 R2, c[0x0][0x390] ;  /* 0x0000e400ff027b82 */ /* 0x000e620000000a00 */
[----:B--2---:R-:W-:-:S04]  /*13c0*/  IMAD R5, R5, UR10, R0 ;  /* 0x0000000a05057c24 */ /* 0x004fc8000f8e0200 */
[----:B-1----:R-:W-:-:S05]  /*13d0*/  IMAD.WIDE.U32 R2, R5, 0x4, R2 ;  /* 0x0000000405027825 */ /* 0x002fca00078e0002 */
[----:B------:R-:W-:Y:S01]  /*13e0*/  STG.E desc[UR12][R2.64], R7 ;  /* 0x0000000702007986 */ /* 0x000fe2000c10190c */
[----:B------:R-:W-:Y:S05]  /*13f0*/  EXIT ;  /* 0x000000000000794d */ /* 0x000fea0003800000 */
.L_x_14:
        /* <DEDUP_REMOVED lines=16> */
.L_x_24:


//--------------------- .text.quant_gemv_q4_0_f32 --------------------------
	.section	.text.quant_gemv_q4_0_f32,"ax",@progbits
	.align	128
        .global         quant_gemv_q4_0_f32
        .type           quant_gemv_q4_0_f32,@function
        .size           quant_gemv_q4_0_f32,(.L_x_25 - quant_gemv_q4_0_f32)
        .other          quant_gemv_q4_0_f32,@"STO_CUDA_ENTRY STV_DEFAULT"
quant_gemv_q4_0_f32:
.text.quant_gemv_q4_0_f32:
        /* <DEDUP_REMOVED lines=16> */
[----:B------:R-:W-:Y:S01]  /*0100*/  LOP3.LUT R4, R4, 0x1, RZ, 0xc0, !PT ;  /* 0x0000000104047812 */ /* 0x000fe200078ec0ff */
[----:B------:R-:W-:Y:S01]  /*0110*/  IMAD.MOV.U32 R21, RZ, RZ, RZ ;  /* 0x000000ffff157224 */ /* 0x000fe200078e00ff */
[----:B------:R-:W-:Y:S01]  /*0120*/  SHF.R.U32.HI R5, RZ, 0x1, R2 ;  /* 0x00000001ff057819 */ /* 0x000fe20000011602 */
[----:B------:R-:W-:Y:S01]  /*0130*/  UIADD3 UR6, UPT, UPT, UR4, -0x1, URZ ;  /* 0xffffffff04067890 */ /* 0x000fe2000fffe0ff */
[----:B------:R-:W-:Y:S01]  /*0140*/  IMAD.MOV.U32 R7, RZ, RZ, RZ ;  /* 0x000000ffff077224 */ /* 0x000fe200078e00ff */
[----:B------:R-:W-:Y:S01]  /*0150*/  UIMAD UR5, UR10, UR5, URZ ;  /* 0x000000050a0572a4 */ /* 0x000fe2000f8e02ff */
[----:B------:R-:W-:Y:S01]  /*0160*/  IMAD R9, R0, UR4, RZ ;  /* 0x0000000400097c24 */ /* 0x000fe2000f8e02ff */
[----:B------:R-:W-:Y:S02]  /*0170*/  UISETP.GE.U32.AND UP1, UPT, UR6, 0x7, UPT ;  /* 0x000000070600788c */ /* 0x000fe4000bf26070 */
[----:B------:R-:W-:Y:S01]  /*0180*/  ULOP3.LUT UP0, UR9, UR4, 0x7, URZ, 0xc0, !UPT ;  /* 0x0000000704097892 */ /* 0x000fe2000f80c0ff */
[----:B------:R-:W-:-:S06]  /*0190*/  IMAD R9, R9, 0x12, RZ ;  /* 0x0000001209097824 */ /* 0x000fcc00078e02ff */
[----:B------:R-:W-:Y:S05]  /*01a0*/  BRA.U !UP1, `(.L_x_16) ;  /* 0x00000009099c7547 */ /* 0x000fea000b800000 */
[----:B------:R-:W0:Y:S01]  /*01b0*/  LDC.64 R12, c[0x0][0x380] ;  /* 0x0000e000ff0c7b82 */ /* 0x000e220000000a00 */
[----:B------:R-:W-:Y:S01]  /*01c0*/  ULOP3.LUT UR6, UR4, 0x7fffff8, URZ, 0xc0, !UPT ;  /* 0x07fffff804067892 */ /* 0x000fe2000f8ec0ff */
[----:B------:R-:W-:Y:S01]  /*01d0*/  LOP3.LUT R3, R2, 0x80, RZ, 0xfc, !PT ;  /* 0x0000008002037812 */ /* 0x000fe200078efcff */
[----:B------:R-:W-:Y:S02]  /*01e0*/  IMAD.MOV.U32 R21, RZ, RZ, RZ ;  /* 0x000000ffff157224 */ /* 0x000fe400078e00ff */
[----:B------:R-:W-:Y:S02]  /*01f0*/  UIADD3 UR7, UPT, UPT, -UR6, URZ, URZ ;  /* 0x000000ff06077290 */ /* 0x000fe4000fffe1ff */
[----:B------:R-:W-:Y:S01]  /*0200*/  IMAD.U32 R7, RZ, RZ, UR6 ;  /* 0x00000006ff077e24 */ /* 0x000fe2000f8e00ff */
[----:B------:R-:W1:Y:S01]  /*0210*/  LDC.64 R14, c[0x0][0x388] ;  /* 0x0000e200ff0e7b82 */ /* 0x000e620000000a00 */
[----:B------:R-:W-:-:S08]  /*0220*/  UMOV UR6, 0x48 ;  /* 0x0000004800067882 */ /* 0x000fd00000000000 */
.L_x_17:
[----:B------:R-:W-:-:S06]  /*0230*/  UIADD3 UR8, UPT, UPT, UR6, -0x48, URZ ;  /* 0xffffffb806087890 */ /* 0x000fcc000fffe0ff */
[----:B-1----:R-:W-:-:S04]  /*0240*/  IADD3 R16, P0, P1, R14, UR8, R9 ;  /* 0x000000080e107c10 */ /* 0x002fc8000f91e009 */
[----:B------:R-:W-:Y:S02]  /*0250*/  IADD3.X R17, PT, PT, RZ, R15, RZ, P0, P1 ;  /* 0x0000000fff117210 */ /* 0x000fe400007e24ff */
[----:B------:R-:W-:Y:S01]  /*0260*/  IADD3 R18, P0, PT, R5, R16, RZ ;  /* 0x0000001005127210 */ /* 0x000fe20007f1e0ff */
[----:B------:R-:W-:Y:S01]  /*0270*/  VIADD R6, R3, 0xffffff80 ;  /* 0xffffff8003067836 */ /* 0x000fe20000000000 */
[----:B------:R-:W-:Y:S01]  /*0280*/  UIADD3 UR8, UPT, UPT, UR6, -0x24, URZ ;  /* 0xffffffdc06087890 */ /* 0x000fe2000fffe0ff */
[----:B------:R-:W2:Y:S02]  /*0290*/  LDG.E.U16.CONSTANT R27, desc[UR12][R16.64] ;  /* 0x0000000c101b7981 */ /* 0x000ea4000c1e9500 */
[----:B------:R-:W-:Y:S01]  /*02a0*/  IMAD.X R19, RZ, RZ, R17, P0 ;  /* 0x000000ffff137224 */ /* 0x000fe200000e0611 */
[----:B------:R-:W-:Y:S01]  /*02b0*/  IADD3 R6, P0, PT, R6, UR5, RZ ;  /* 0x0000000506067c10 */ /* 0x000fe2000ff1e0ff */
[----:B------:R-:W3:Y:S04]  /*02c0*/  LDG.E.U16.CONSTANT R20, desc[UR12][R16.64+0x12] ;  /* 0x0000120c10147981 */ /* 0x000ee8000c1e9500 */
[----:B------:R-:W4:Y:S01]  /*02d0*/  LDG.E.U8.CONSTANT R25, desc[UR12][R18.64+0x2] ;  /* 0x0000020c12197981 */ /* 0x000f22000c1e9100 */
[----:B------:R-:W-:Y:S01]  /*02e0*/  IMAD.X R8, RZ, RZ, RZ, P0 ;  /* 0x000000ffff087224 */ /* 0x000fe200000e06ff */
[----:B0-----:R-:W-:-:S02]  /*02f0*/  LEA R28, P0, R6, R12, 0x2 ;  /* 0x0000000c061c7211 */ /* 0x001fc400078010ff */
[----:B------:R0:W5:Y:S02]  /*0300*/  LDG.E.U8.CONSTANT R24, desc[UR12][R18.64+0x14] ;  /* 0x0000140c12187981 */ /* 0x000164000c1e9100 */
[----:B------:R-:W-:Y:S01]  /*0310*/  LEA.HI.X R29, R6, R13, R8, 0x2, P0 ;  /* 0x0000000d061d7211 */ /* 0x000fe200000f1408 */
[----:B------:R-:W-:Y:S01]  /*0320*/  VIADD R6, R3, 0xffffffa0 ;  /* 0xffffffa003067836 */ /* 0x000fe20000000000 */
[----:B------:R-:W-:-:S03]  /*0330*/  IADD3 R10, P1, P2, R14, UR8, R9 ;  /* 0x000000080e0a7c10 */ /* 0x000fc6000fa3e009 */
[----:B------:R1:W3:Y:S01]  /*0340*/  LDG.E.CONSTANT R26, desc[UR12][R28.64] ;  /* 0x0000000c1c1a7981 */ /* 0x0002e2000c1e9900 */
[----:B------:R-:W-:Y:S02]  /*0350*/  IADD3 R6, P0, PT, R6, UR5, RZ ;  /* 0x0000000506067c10 */ /* 0x000fe4000ff1e0ff */
[----:B------:R-:W-:Y:S02]  /*0360*/  IADD3.X R11, PT, PT, RZ, R15, RZ, P1, P2 ;  /* 0x0000000fff0b7210 */ /* 0x000fe40000fe44ff */
[----:B0-----:R-:W-:Y:S01]  /*0370*/  IADD3 R18, P1, PT, R5, R10, RZ ;  /* 0x0000000a05127210 */ /* 0x001fe20007f3e0ff */
[----:B------:R-:W-:Y:S01]  /*0380*/  IMAD.X R8, RZ, RZ, RZ, P0 ;  /* 0x000000ffff087224 */ /* 0x000fe200000e06ff */
[----:B------:R-:W-:-:S03]  /*0390*/  LEA R22, P0, R6, R12, 0x2 ;  /* 0x0000000c06167211 */ /* 0x000fc600078010ff */
[----:B------:R-:W-:Y:S01]  /*03a0*/  IMAD.X R19, RZ, RZ, R11, P1 ;  /* 0x000000ffff137224 */ /* 0x000fe200008e060b */
[----:B------:R-:W-:-:S04]  /*03b0*/  LEA.HI.X R23, R6, R13, R8, 0x2, P0 ;  /* 0x0000000d06177211 */ /* 0x000fc800000f1408 */
[----:B------:R0:W3:Y:S04]  /*03c0*/  LDG.E.U8.CONSTANT R6, desc[UR12][R18.64+0x2] ;  /* 0x0000020c12067981 */ /* 0x0000e8000c1e9100 */
[----:B------:R0:W3:Y:S01]  /*03d0*/  LDG.E.CONSTANT R8, desc[UR12][R22.64] ;  /* 0x0000000c16087981 */ /* 0x0000e2000c1e9900 */
[----:B-1----:R-:W-:Y:S01]  /*03e0*/  VIADD R28, R3, 0xffffffc0 ;  /* 0xffffffc0031c7836 */ /* 0x002fe20000000000 */
[----:B------:R-:W-:-:S04]  /*03f0*/  UIADD3 UR8, UPT, UPT, UR6, -0x12, URZ ;  /* 0xffffffee06087890 */ /* 0x000fc8000fffe0ff */
[----:B------:R-:W-:Y:S02]  /*0400*/  IADD3 R28, P0, PT, R28, UR5, RZ ;  /* 0x000000051c1c7c10 */ /* 0x000fe4000ff1e0ff */
[----:B0-----:R-:W-:-:S03]  /*0410*/  IADD3 R18, P1, P2, R14, UR8, R9 ;  /* 0x000000080e127c10 */ /* 0x001fc6000fa3e009 */
[----:B------:R-:W-:Y:S01]  /*0420*/  IMAD.X R17, RZ, RZ, RZ, P0 ;  /* 0x000000ffff117224 */ /* 0x000fe200000e06ff */
[C---:B------:R-:W-:Y:S02]  /*0430*/  LEA R16, P0, R28.reuse, R12, 0x2 ;  /* 0x0000000c1c107211 */ /* 0x040fe400078010ff */
[----:B------:R-:W-:Y:S02]  /*0440*/  IADD3.X R19, PT, PT, RZ, R15, RZ, P1, P2 ;  /* 0x0000000fff137210 */ /* 0x000fe40000fe44ff */
[----:B------:R-:W-:Y:S02]  /*0450*/  LEA.HI.X R17, R28, R13, R17, 0x2, P0 ;  /* 0x0000000d1c117211 */ /* 0x000fe400000f1411 */
[----:B------:R0:W3:Y:S01]  /*0460*/  LDG.E.U16.CONSTANT R28, desc[UR12][R10.64] ;  /* 0x0000000c0a1c7981 */ /* 0x0000e2000c1e9500 */
[----:B------:R-:W-:Y:S02]  /*0470*/  IADD3 R22, P1, PT, R5, R18, RZ ;  /* 0x0000001205167210 */ /* 0x000fe40007f3e0ff */
[----:B------:R-:W-:Y:S01]  /*0480*/  ISETP.NE.AND P0, PT, R4, RZ, PT ;  /* 0x000000ff0400720c */ /* 0x000fe20003f05270 */
[----:B------:R1:W3:Y:S02]  /*0490*/  LDG.E.CONSTANT R16, desc[UR12][R16.64] ;  /* 0x0000000c10107981 */ /* 0x0002e4000c1e9900 */
[----:B------:R-:W-:-:S02]  /*04a0*/  IMAD.X R23, RZ, RZ, R19, P1 ;  /* 0x000000ffff177224 */ /* 0x000fc400008e0613 */
[----:B------:R5:W3:Y:S04]  /*04b0*/  LDG.E.U16.CONSTANT R18, desc[UR12][R18.64] ;  /* 0x0000000c12127981 */ /* 0x000ae8000c1e9500 */
[----:B------:R5:W3:Y:S01]  /*04c0*/  LDG.E.U8.CONSTANT R29, desc[UR12][R22.64+0x2] ;  /* 0x0000020c161d7981 */ /* 0x000ae2000c1e9100 */
[----:B0-----:R-:W-:-:S05]  /*04d0*/  VIADD R11, R3, 0xffffffe0 ;  /* 0xffffffe0030b7836 */ /* 0x001fca0000000000 */
[----:B------:R-:W-:-:S05]  /*04e0*/  IADD3 R11, P1, PT, R11, UR5, RZ ;  /* 0x000000050b0b7c10 */ /* 0x000fca000ff3e0ff */
[----:B-1----:R-:W-:Y:S01]  /*04f0*/  IMAD.X R17, RZ, RZ, RZ, P1 ;  /* 0x000000ffff117224 */ /* 0x002fe200008e06ff */
[----:B------:R-:W-:Y:S01]  /*0500*/  UIADD3 UR8, UPT, UPT, UR6, 0x12, URZ ;  /* 0x0000001206087890 */ /* 0x000fe2000fffe0ff */
[----:B----4-:R-:W-:Y:S02]  /*0510*/  SHF.R.U32.HI R10, RZ, 0x4, R25 ;  /* 0x00000004ff0a7819 */ /* 0x010fe40000011619 */
[----:B------:R-:W-:-:S05]  /*0520*/  @!P0 LOP3.LUT R10, R25, 0xf, RZ, 0xc0, !PT ;  /* 0x0000000f190a8812 */ /* 0x000fca00078ec0ff */
[----:B------:R-:W-:Y:S01]  /*0530*/  VIADD R25, R10, 0xfffffff8 ;  /* 0xfffffff80a197836 */ /* 0x000fe20000000000 */
[C---:B------:R-:W-:Y:S01]  /*0540*/  LEA R10, P1, R11.reuse, R12, 0x2 ;  /* 0x0000000c0b0a7211 */ /* 0x040fe200078210ff */
[----:B--2---:R-:W-:Y:S01]  /*0550*/  HADD2.F32 R27, -RZ, R27.H0_H0 ;  /* 0x2000001bff1b7230 */ /* 0x004fe20000004100 */
[----:B-----5:R-:W-:Y:S02]  /*0560*/  SHF.R.U32.HI R19, RZ, 0x4, R24 ;  /* 0x00000004ff137819 */ /* 0x020fe40000011618 */
[----:B------:R-:W-:Y:S02]  /*0570*/  I2FP.F32.S32 R25, R25 ;  /* 0x0000001900197245 */ /* 0x000fe40000201400 */
[----:B------:R-:W-:Y:S02]  /*0580*/  @!P0 LOP3.LUT R19, R24, 0xf, RZ, 0xc0, !PT ;  /* 0x0000000f18138812 */ /* 0x000fe400078ec0ff */
[----:B------:R-:W-:Y:S01]  /*0590*/  LEA.HI.X R11, R11, R13, R17, 0x2, P1 ;  /* 0x0000000d0b0b7211 */ /* 0x000fe200008f1411 */
[----:B------:R-:W-:Y:S01]  /*05a0*/  FMUL R27, R27, R25 ;  /* 0x000000191b1b7220 */ /* 0x000fe20000400000 */
[----:B------:R-:W-:Y:S01]  /*05b0*/  IADD3 R22, P1, P2, R14, UR6, R9 ;  /* 0x000000060e167c10 */ /* 0x000fe2000fa3e009 */
[----:B------:R-:W-:-:S02]  /*05c0*/  VIADD R19, R19, 0xfffffff8 ;  /* 0xfffffff813137836 */ /* 0x000fc40000000000 */
[----:B------:R0:W2:Y:S01]  /*05d0*/  LDG.E.CONSTANT R17, desc[UR12][R10.64] ;  /* 0x0000000c0a117981 */ /* 0x0000a2000c1e9900 */
[----:B---3--:R-:W-:Y:S01]  /*05e0*/  FFMA R27, R27, R26, R21 ;  /* 0x0000001a1b1b7223 */ /* 0x008fe20000000015 */
[----:B------:R-:W-:Y:S01]  /*05f0*/  IADD3.X R23, PT, PT, RZ, R15, RZ, P1, P2 ;  /* 0x0000000fff177210 */ /* 0x000fe20000fe44ff */
[----:B------:R-:W-:Y:S01]  /*0600*/  HADD2.F32 R20, -RZ, R20.H0_H0 ;  /* 0x20000014ff147230 */ /* 0x000fe20000004100 */
[----:B------:R-:W-:Y:S02]  /*0610*/  I2FP.F32.S32 R21, R19 ;  /* 0x0000001300157245 */ /* 0x000fe40000201400 */
[----:B------:R-:W-:Y:S01]  /*0620*/  IADD3 R24, P1, PT, R5, R22, RZ ;  /* 0x0000001605187210 */ /* 0x000fe20007f3e0ff */
[----:B------:R1:W3:Y:S02]  /*0630*/  LDG.E.U16.CONSTANT R19, desc[UR12][R22.64] ;  /* 0x0000000c16137981 */ /* 0x0002e4000c1e9500 */
[----:B------:R-:W-:Y:S01]  /*0640*/  FMUL R20, R20, R21 ;  /* 0x0000001514147220 */ /* 0x000fe20000400000 */
[----:B------:R-:W-:Y:S01]  /*0650*/  IADD3 R21, P3, PT, R3, UR5, RZ ;  /* 0x0000000503157c10 */ /* 0x000fe2000ff7e0ff */
[----:B------:R-:W-:Y:S01]  /*0660*/  IMAD.X R25, RZ, RZ, R23, P1 ;  /* 0x000000ffff197224 */ /* 0x000fe200008e0617 */
[----:B0-----:R-:W-:-:S02]  /*0670*/  IADD3 R10, P1, P2, R14, UR8, R9 ;  /* 0x000000080e0a7c10 */ /* 0x001fc4000fa3e009 */
[----:B-1----:R-:W-:Y:S01]  /*0680*/  SHF.R.U32.HI R22, RZ, 0x4, R6 ;  /* 0x00000004ff167819 */ /* 0x002fe20000011606 */
[----:B------:R-:W-:Y:S01]  /*0690*/  FFMA R23, R20, R8, R27 ;  /* 0x0000000814177223 */ /* 0x000fe2000000001b */
[----:B------:R-:W-:Y:S01]  /*06a0*/  @!P0 LOP3.LUT R22, R6, 0xf, RZ, 0xc0, !PT ;  /* 0x0000000f06168812 */ /* 0x000fe200078ec0ff */
[----:B------:R-:W-:Y:S01]  /*06b0*/  IMAD.X R6, RZ, RZ, RZ, P3 ;  /* 0x000000ffff067224 */ /* 0x000fe200018e06ff */
[----:B------:R-:W-:Y:S01]  /*06c0*/  IADD3.X R11, PT, PT, RZ, R15, RZ, P1, P2 ;  /* 0x0000000fff0b7210 */ /* 0x000fe20000fe44ff */
[----:B------:R0:W4:Y:S01]  /*06d0*/  LDG.E.U8.CONSTANT R24, desc[UR12][R24.64+0x2] ;  /* 0x0000020c18187981 */ /* 0x000122000c1e9100 */
[----:B------:R-:W-:Y:S02]  /*06e0*/  LEA R26, P3, R21, R12, 0x2 ;  /* 0x0000000c151a7211 */ /* 0x000fe400078610ff */
[----:B------:R-:W-:Y:S02]  /*06f0*/  IADD3 R20, P1, PT, R5, R10, RZ ;  /* 0x0000000a05147210 */ /* 0x000fe40007f3e0ff */
[----:B------:R-:W-:-:S03]  /*0700*/  LEA.HI.X R27, R21, R13, R6, 0x2, P3 ;  /* 0x0000000d151b7211 */ /* 0x000fc600018f1406 */
[----:B------:R-:W-:Y:S02]  /*0710*/  IMAD.X R21, RZ, RZ, R11, P1 ;  /* 0x000000ffff157224 */ /* 0x000fe400008e060b */
[----:B------:R-:W-:Y:S01]  /*0720*/  VIADD R22, R22, 0xfffffff8 ;  /* 0xfffffff816167836 */ /* 0x000fe20000000000 */
[----:B------:R1:W5:Y:S04]  /*0730*/  LDG.E.CONSTANT R8, desc[UR12][R26.64] ;  /* 0x0000000c1a087981 */ /* 0x000368000c1e9900 */
[----:B------:R1:W3:Y:S01]  /*0740*/  LDG.E.U8.CONSTANT R6, desc[UR12][R20.64+0x2] ;  /* 0x0000020c14067981 */ /* 0x0002e2000c1e9100 */
[----:B------:R-:W-:Y:S01]  /*0750*/  HADD2.F32 R28, -RZ, R28.H0_H0 ;  /* 0x2000001cff1c7230 */ /* 0x000fe20000004100 */
[----:B0-----:R-:W-:-:S05]  /*0760*/  I2FP.F32.S32 R25, R22 ;  /* 0x0000001600197245 */ /* 0x001fca0000201400 */
[----:B------:R-:W-:Y:S01]  /*0770*/  FMUL R28, R28, R25 ;  /* 0x000000191c1c7220 */ /* 0x000fe20000400000 */
[----:B------:R-:W-:-:S03]  /*0780*/  VIADD R22, R3, 0x20 ;  /* 0x0000002003167836 */ /* 0x000fc60000000000 */
[----:B------:R-:W-:Y:S01]  /*0790*/  FFMA R16, R28, R16, R23 ;  /* 0x000000101c107223 */ /* 0x000fe20000000017 */
[----:B------:R-:W-:Y:S02]  /*07a0*/  SHF.R.U32.HI R23, RZ, 0x4, R29 ;  /* 0x00000004ff177819 */ /* 0x000fe4000001161d */
[----:B------:R-:W-:Y:S02]  /*07b0*/  @!P0 LOP3.LUT R23, R29, 0xf, RZ, 0xc0, !PT ;  /* 0x0000000f1d178812 */ /* 0x000fe400078ec0ff */
[----:B------:R-:W-:-:S03]  /*07c0*/  IADD3 R22, P1, PT, R22, UR5, RZ ;  /* 0x0000000516167c10 */ /* 0x000fc6000ff3e0ff */
[----:B-1----:R-:W-:Y:S01]  /*07d0*/  VIADD R26, R23, 0xfffffff8 ;  /* 0xfffffff8171a7836 */ /* 0x002fe20000000000 */
[----:B------:R-:W-:Y:S01]  /*07e0*/  UIADD3 UR8, UPT, UPT, UR6, 0x24, URZ ;  /* 0x0000002406087890 */ /* 0x000fe2000fffe0ff */
[----:B------:R-:W-:Y:S01]  /*07f0*/  IMAD.X R25, RZ, RZ, RZ, P1 ;  /* 0x000000ffff197224 */ /* 0x000fe200008e06ff */
[C---:B------:R-:W-:Y:S01]  /*0800*/  LEA R20, P1, R22.reuse, R12, 0x2 ;  /* 0x0000000c16147211 */ /* 0x040fe200078210ff */
[----:B------:R-:W-:Y:S01]  /*0810*/  HADD2.F32 R27, -RZ, R18.H0_H0 ;  /* 0x20000012ff1b7230 */ /* 0x000fe20000004100 */
[----:B------:R-:W-:Y:S02]  /*0820*/  I2FP.F32.S32 R28, R26 ;  /* 0x0000001a001c7245 */ /* 0x000fe40000201400 */
[----:B------:R-:W-:Y:S02]  /*0830*/  LEA.HI.X R21, R22, R13, R25, 0x2, P1 ;  /* 0x0000000d16157211 */ /* 0x000fe400008f1419 */
[----:B------:R-:W-:Y:S01]  /*0840*/  IADD3 R22, P1, P2, R14, UR8, R9 ;  /* 0x000000080e167c10 */ /* 0x000fe2000fa3e009 */
[----:B------:R-:W-:Y:S01]  /*0850*/  FMUL R29, R27, R28 ;  /* 0x0000001c1b1d7220 */ /* 0x000fe20000400000 */
[----:B------:R-:W-:Y:S01]  /*0860*/  VIADD R28, R3, 0x40 ;  /* 0x00000040031c7836 */ /* 0x000fe20000000000 */
[----:B------:R0:W5:Y:S01]  /*0870*/  LDG.E.U16.CONSTANT R25, desc[UR12][R10.64] ;  /* 0x0000000c0a197981 */ /* 0x000162000c1e9500 */
[----:B------:R-:W-:Y:S01]  /*0880*/  IADD3.X R23, PT, PT, RZ, R15, RZ, P1, P2 ;  /* 0x0000000fff177210 */ /* 0x000fe20000fe44ff */
[----:B------:R-:W-:Y:S01]  /*0890*/  UIADD3 UR8, UPT, UPT, UR6, 0x36, URZ ;  /* 0x0000003606087890 */ /* 0x000fe2000fffe0ff */
[----:B------:R-:W-:Y:S01]  /*08a0*/  IADD3 R26, P1, PT, R5, R22, RZ ;  /* 0x00000016051a7210 */ /* 0x000fe20007f3e0ff */
[----:B------:R2:W5:Y:S01]  /*08b0*/  LDG.E.CONSTANT R20, desc[UR12][R20.64] ;  /* 0x0000000c14147981 */ /* 0x000562000c1e9900 */
[----:B0-----:R-:W-:-:S03]  /*08c0*/  IADD3 R10, P3, PT, R28, UR5, RZ ;  /* 0x000000051c0a7c10 */ /* 0x001fc6000ff7e0ff */
[----:B------:R-:W-:Y:S01]  /*08d0*/  IMAD.X R27, RZ, RZ, R23, P1 ;  /* 0x000000ffff1b7224 */ /* 0x000fe200008e0617 */
[----:B------:R-:W5:Y:S01]  /*08e0*/  LDG.E.U16.CONSTANT R18, desc[UR12][R22.64] ;  /* 0x0000000c16127981 */ /* 0x000f62000c1e9500 */
[----:B------:R-:W-:Y:S01]  /*08f0*/  IMAD.X R11, RZ, RZ, RZ, P3 ;  /* 0x000000ffff0b7224 */ /* 0x000fe200018e06ff */
[----:B------:R-:W-:Y:S02]  /*0900*/  LEA R28, P3, R10, R12, 0x2 ;  /* 0x0000000c0a1c7211 */ /* 0x000fe400078610ff */
[----:B------:R4:W5:Y:S01]  /*0910*/  LDG.E.U8.CONSTANT R26, desc[UR12][R26.64+0x2] ;  /* 0x0000020c1a1a7981 */ /* 0x000962000c1e9100 */
[----:B--2---:R-:W-:Y:S01]  /*0920*/  FFMA R21, R29, R17, R16 ;  /* 0x000000111d157223 */ /* 0x004fe20000000010 */
[----:B------:R-:W-:Y:S02]  /*0930*/  IADD3 R16, P1, P2, R14, UR8, R9 ;  /* 0x000000080e107c10 */ /* 0x000fe4000fa3e009 */
[----:B------:R-:W-:Y:S02]  /*0940*/  LEA.HI.X R29, R10, R13, R11, 0x2, P3 ;  /* 0x0000000d0a1d7211 */ /* 0x000fe400018f140b */
[----:B------:R-:W-:-:S02]  /*0950*/  IADD3.X R17, PT, PT, RZ, R15, RZ, P1, P2 ;  /* 0x0000000fff117210 */ /* 0x000fc40000fe44ff */
[----:B------:R-:W-:Y:S01]  /*0960*/  IADD3 R10, P1, PT, R5, R16, RZ ;  /* 0x00000010050a7210 */ /* 0x000fe20007f3e0ff */
[----:B------:R-:W2:Y:S04]  /*0970*/  LDG.E.CONSTANT R28, desc[UR12][R28.64] ;  /* 0x0000000c1c1c7981 */ /* 0x000ea8000c1e9900 */
[----:B------:R-:W-:Y:S01]  /*0980*/  IMAD.X R11, RZ, RZ, R17, P1 ;  /* 0x000000ffff0b7224 */ /* 0x000fe200008e0611 */
[----:B------:R-:W2:Y:S04]  /*0990*/  LDG.E.U16.CONSTANT R22, desc[UR12][R16.64] ;  /* 0x0000000c10167981 */ /* 0x000ea8000c1e9500 */
[----:B------:R0:W2:Y:S01]  /*09a0*/  LDG.E.U8.CONSTANT R10, desc[UR12][R10.64+0x2] ;  /* 0x0000020c0a0a7981 */ /* 0x0000a2000c1e9100 */
[----:B----4-:R-:W-:Y:S01]  /*09b0*/  SHF.R.U32.HI R27, RZ, 0x4, R24 ;  /* 0x00000004ff1b7819 */ /* 0x010fe20000011618 */
[----:B0-----:R-:W-:Y:S01]  /*09c0*/  VIADD R11, R3, 0x60 ;  /* 0x00000060030b7836 */ /* 0x001fe20000000000 */
[----:B------:R-:W-:-:S04]  /*09d0*/  @!P0 LOP3.LUT R27, R24, 0xf, RZ, 0xc0, !PT ;  /* 0x0000000f181b8812 */ /* 0x000fc800078ec0ff */
[----:B------:R-:W-:Y:S02]  /*09e0*/  IADD3 R24, P1, PT, R11, UR5, RZ ;  /* 0x000000050b187c10 */ /* 0x000fe4000ff3e0ff */
[----:B---3--:R-:W-:Y:S02]  /*09f0*/  SHF.R.U32.HI R23, RZ, 0x4, R6 ;  /* 0x00000004ff177819 */ /* 0x008fe40000011606 */
[----:B------:R-:W-:Y:S01]  /*0a00*/  @!P0 LOP3.LUT R23, R6, 0xf, RZ, 0xc0, !PT ;  /* 0x0000000f06178812 */ /* 0x000fe200078ec0ff */
[----:B------:R-:W-:Y:S01]  /*0a10*/  IMAD.X R6, RZ, RZ, RZ, P1 ;  /* 0x000000ffff067224 */ /* 0x000fe200008e06ff */
[----:B------:R-:W-:-:S04]  /*0a20*/  LEA R16, P1, R24, R12, 0x2 ;  /* 0x0000000c18107211 */ /* 0x000fc800078210ff */
[----:B------:R-:W-:-:S05]  /*0a30*/  LEA.HI.X R17, R24, R13, R6, 0x2, P1 ;  /* 0x0000000d18117211 */ /* 0x000fca00008f1406 */
[----:B------:R-:W3:Y:S01]  /*0a40*/  LDG.E.CONSTANT R16, desc[UR12][R16.64] ;  /* 0x0000000c10107981 */ /* 0x000ee2000c1e9900 */
[----:B------:R-:W-:Y:S02]  /*0a50*/  VIADD R27, R27, 0xfffffff8 ;  /* 0xfffffff81b1b7836 */ /* 0x000fe40000000000 */
[----:B------:R-:W-:-:S03]  /*0a60*/  HADD2.F32 R19, -RZ, R19.H0_H0 ;  /* 0x20000013ff137230 */ /* 0x000fc60000004100 */
[----:B------:R-:W-:Y:S01]  /*0a70*/  I2FP.F32.S32 R6, R27 ;  /* 0x0000001b00067245 */ /* 0x000fe20000201400 */
[----:B------:R-:W-:-:S04]  /*0a80*/  VIADD R23, R23, 0xfffffff8 ;  /* 0xfffffff817177836 */ /* 0x000fc80000000000 */
[----:B------:R-:W-:Y:S01]  /*0a90*/  FMUL R6, R19, R6 ;  /* 0x0000000613067220 */ /* 0x000fe20000400000 */
[----:B------:R-:W-:Y:S01]  /*0aa0*/  I2FP.F32.S32 R24, R23 ;  /* 0x0000001700187245 */ /* 0x000fe20000201400 */
[----:B------:R-:W-:Y:S01]  /*0ab0*/  UIADD3 UR7, UPT, UPT, UR7, 0x8, URZ ;  /* 0x0000000807077890 */ /* 0x000fe2000fffe0ff */
[----:B-----5:R-:W-:Y:S02]  /*0ac0*/  HADD2.F32 R25, -RZ, R25.H0_H0 ;  /* 0x20000019ff197230 */ /* 0x020fe40000004100 */
[----:B------:R-:W-:Y:S01]  /*0ad0*/  FFMA R21, R6, R8, R21 ;  /* 0x0000000806157223 */ /* 0x000fe20000000015 */
[----:B------:R-:W-:Y:S02]  /*0ae0*/  UISETP.NE.AND UP1, UPT, UR7, URZ, UPT ;  /* 0x000000ff0700728c */ /* 0x000fe4000bf25270 */
[----:B------:R-:W-:Y:S01]  /*0af0*/  FMUL R24, R25, R24 ;  /* 0x0000001819187220 */ /* 0x000fe20000400000 */
[----:B------:R-:W-:Y:S02]  /*0b00*/  SHF.R.U32.HI R11, RZ, 0x4, R26 ;  /* 0x00000004ff0b7819 */ /* 0x000fe4000001161a */
[----:B------:R-:W-:-:S05]  /*0b10*/  @!P0 LOP3.LUT R11, R26, 0xf, RZ, 0xc0, !PT ;  /* 0x0000000f1a0b8812 */ /* 0x000fca00078ec0ff */
[----:B------:R-:W-:Y:S02]  /*0b20*/  VIADD R11, R11, 0xfffffff8 ;  /* 0xfffffff80b0b7836 */ /* 0x000fe40000000000 */
[----:B------:R-:W-:-:S03]  /*0b30*/  HADD2.F32 R18, -RZ, R18.H0_H0 ;  /* 0x20000012ff127230 */ /* 0x000fc60000004100 */
[----:B------:R-:W-:Y:S01]  /*0b40*/  I2FP.F32.S32 R11, R11 ;  /* 0x0000000b000b7245 */ /* 0x000fe20000201400 */
[----:B------:R-:W-:-:S04]  /*0b50*/  FFMA R21, R24, R20, R21 ;  /* 0x0000001418157223 */ /* 0x000fc80000000015 */
[----:B------:R-:W-:Y:S01]  /*0b60*/  FMUL R18, R18, R11 ;  /* 0x0000000b12127220 */ /* 0x000fe20000400000 */
[----:B------:R-:W-:Y:S01]  /*0b70*/  VIADD R3, R3, 0x100 ;  /* 0x0000010003037836 */ /* 0x000fe20000000000 */
[----:B------:R-:W-:Y:S01]  /*0b80*/  UIADD3 UR6, UPT, UPT, UR6, 0x90, URZ ;  /* 0x0000009006067890 */ /* 0x000fe2000fffe0ff */
[----:B--2---:R-:W-:Y:S02]  /*0b90*/  SHF.R.U32.HI R19, RZ, 0x4, R10 ;  /* 0x00000004ff137819 */ /* 0x004fe4000001160a */
[----:B------:R-:W-:-:S05]  /*0ba0*/  @!P0 LOP3.LUT R19, R10, 0xf, RZ, 0xc0, !PT ;  /* 0x0000000f0a138812 */ /* 0x000fca00078ec0ff */
[----:B------:R-:W-:Y:S02]  /*0bb0*/  VIADD R19, R19, 0xfffffff8 ;  /* 0xfffffff813137836 */ /* 0x000fe40000000000 */
[----:B------:R-:W-:-:S03]  /*0bc0*/  HADD2.F32 R22, -RZ, R22.H0_H0 ;  /* 0x20000016ff167230 */ /* 0x000fc60000004100 */
[----:B------:R-:W-:Y:S01]  /*0bd0*/  I2FP.F32.S32 R19, R19 ;  /* 0x0000001300137245 */ /* 0x000fe20000201400 */
[----:B------:R-:W-:-:S04]  /*0be0*/  FFMA R21, R18, R28, R21 ;  /* 0x0000001c12157223 */ /* 0x000fc80000000015 */
[----:B------:R-:W-:-:S04]  /*0bf0*/  FMUL R22, R22, R19 ;  /* 0x0000001316167220 */ /* 0x000fc80000400000 */
[----:B---3--:R-:W-:Y:S01]  /*0c00*/  FFMA R21, R22, R16, R21 ;  /* 0x0000001016157223 */ /* 0x008fe20000000015 */
[----:B------:R-:W-:Y:S06]  /*0c10*/  BRA.U UP1, `(.L_x_17) ;  /* 0xfffffff501847547 */ /* 0x000fec000b83ffff */
.L_x_16:
        /* <DEDUP_REMOVED lines=8> */
[C---:B------:R-:W-:Y:S02]  /*0ca0*/  VIADD R18, R26.reuse, 0x12 ;  /* 0x000000121a127836 */ /* 0x040fe40000000000 */
[C---:B------:R-:W-:Y:S02]  /*0cb0*/  VIADD R10, R26.reuse, 0x24 ;  /* 0x000000241a0a7836 */ /* 0x040fe40000000000 */
[----:B------:R-:W-:Y:S01]  /*0cc0*/  IMAD.X R6, RZ, RZ, RZ, P2 ;  /* 0x000000ffff067224 */ /* 0x000fe200010e06ff */
[C---:B0-----:R-:W-:Y:S02]  /*0cd0*/  LEA R12, P2, R3.reuse, UR16, 0x2 ;  /* 0x00000010030c7c11 */ /* 0x041fe4000f8410ff */
[----:B------:R-:W-:Y:S02]  /*0ce0*/  IADD3 R14, P0, P1, R26, UR18, R9 ;  /* 0x000000121a0e7c10 */ /* 0x000fe4000f91e009 */
[----:B------:R-:W-:-:S02]  /*0cf0*/  LEA.HI.X R13, R3, UR17, R6, 0x2, P2 ;  /* 0x00000011030d7c11 */ /* 0x000fc400090f1406 */
[----:B------:R-:W-:Y:S02]  /*0d00*/  IADD3.X R15, PT, PT, RZ, UR19, RZ, P0, P1 ;  /* 0x00000013ff0f7c10 */ /* 0x000fe400087e24ff */
[----:B------:R-:W-:Y:S01]  /*0d10*/  IADD3 R24, P2, PT, R5, R14, RZ ;  /* 0x0000000e05187210 */ /* 0x000fe20007f5e0ff */
[----:B------:R-:W-:Y:S01]  /*0d20*/  VIADD R28, R26, 0x36 ;  /* 0x000000361a1c7836 */ /* 0x000fe20000000000 */
[----:B------:R-:W-:Y:S01]  /*0d30*/  IADD3 R18, P0, P1, R18, UR18, R9 ;  /* 0x0000001212127c10 */ /* 0x000fe2000f91e009 */
[----:B------:R0:W2:Y:S02]  /*0d40*/  LDG.E.U16.CONSTANT R3, desc[UR12][R14.64] ;  /* 0x0000000c0e037981 */ /* 0x0000a4000c1e9500 */
[----:B------:R-:W-:Y:S01]  /*0d50*/  IMAD.X R25, RZ, RZ, R15, P2 ;  /* 0x000000ffff197224 */ /* 0x000fe200010e060f */
[----:B------:R-:W-:Y:S01]  /*0d60*/  IADD3 R10, P2, P3, R10, UR18, R9 ;  /* 0x000000120a0a7c10 */ /* 0x000fe2000fb5e009 */
[----:B------:R-:W3:Y:S01]  /*0d70*/  LDG.E.CONSTANT R12, desc[UR12][R12.64] ;  /* 0x0000000c0c0c7981 */ /* 0x000ee2000c1e9900 */
[----:B------:R-:W-:-:S02]  /*0d80*/  IADD3.X R19, PT, PT, RZ, UR19, RZ, P0, P1 ;  /* 0x00000013ff137c10 */ /* 0x000fc400087e24ff */
[----:B------:R-:W-:Y:S01]  /*0d90*/  IADD3.X R11, PT, PT, RZ, UR19, RZ, P2, P3 ;  /* 0x00000013ff0b7c10 */ /* 0x000fe200097e64ff */
[----:B------:R1:W4:Y:S01]  /*0da0*/  LDG.E.U8.CONSTANT R6, desc[UR12][R24.64+0x2] ;  /* 0x0000020c18067981 */ /* 0x000322000c1e9100 */
[C---:B------:R-:W-:Y:S01]  /*0db0*/  IADD3 R16, P1, PT, R5.reuse, R10, RZ ;  /* 0x0000000a05107210 */ /* 0x040fe20007f3e0ff */
[----:B0-----:R-:W-:Y:S01]  /*0dc0*/  VIADD R15, R8, 0x20 ;  /* 0x00000020080f7836 */ /* 0x001fe20000000000 */
[----:B------:R-:W-:Y:S01]  /*0dd0*/  IADD3 R22, P0, PT, R5, R18, RZ ;  /* 0x0000001205167210 */ /* 0x000fe20007f1e0ff */
[----:B------:R0:W5:Y:S02]  /*0de0*/  LDG.E.U16.CONSTANT R20, desc[UR12][R18.64] ;  /* 0x0000000c12147981 */ /* 0x000164000c1e9500 */
[----:B------:R-:W-:Y:S01]  /*0df0*/  IMAD.X R17, RZ, RZ, R11, P1 ;  /* 0x000000ffff117224 */ /* 0x000fe200008e060b */
[----:B------:R-:W-:Y:S01]  /*0e00*/  IADD3 R14, P1, P2, R28, UR18, R9 ;  /* 0x000000121c0e7c10 */ /* 0x000fe2000fa3e009 */
[----:B------:R-:W-:Y:S01]  /*0e10*/  IMAD.X R23, RZ, RZ, R19, P0 ;  /* 0x000000ffff177224 */ /* 0x000fe200000e0613 */
[----:B------:R-:W-:Y:S01]  /*0e20*/  IADD3 R29, P0, PT, R15, UR5, RZ ;  /* 0x000000050f1d7c10 */ /* 0x000fe2000ff1e0ff */
[----:B------:R-:W3:Y:S01]  /*0e30*/  LDG.E.U16.CONSTANT R10, desc[UR12][R10.64] ;  /* 0x0000000c0a0a7981 */ /* 0x000ee2000c1e9500 */
[----:B------:R-:W-:Y:S01]  /*0e40*/  IADD3.X R15, PT, PT, RZ, UR19, RZ, P1, P2 ;  /* 0x00000013ff0f7c10 */ /* 0x000fe20008fe44ff */
[----:B------:R-:W-:Y:S01]  /*0e50*/  VIADD R28, R8, 0x40 ;  /* 0x00000040081c7836 */ /* 0x000fe20000000000 */
[----:B-1----:R-:W-:Y:S01]  /*0e60*/  IADD3 R24, P1, PT, R5, R14, RZ ;  /* 0x0000000e05187210 */ /* 0x002fe20007f3e0ff */
[----:B------:R1:W2:Y:S01]  /*0e70*/  LDG.E.U8.CONSTANT R26, desc[UR12][R22.64+0x2] ;  /* 0x0000020c161a7981 */ /* 0x0002a2000c1e9100 */
[----:B0-----:R-:W-:Y:S01]  /*0e80*/  IMAD.X R19, RZ, RZ, RZ, P0 ;  /* 0x000000ffff137224 */ /* 0x001fe200000e06ff */
[----:B------:R-:W-:-:S02]  /*0e90*/  LEA R18, P0, R29, UR16, 0x2 ;  /* 0x000000101d127c11 */ /* 0x000fc4000f8010ff */
[----:B------:R-:W-:Y:S01]  /*0ea0*/  IMAD.X R25, RZ, RZ, R15, P1 ;  /* 0x000000ffff197224 */ /* 0x000fe200008e060f */
[----:B------:R0:W5:Y:S01]  /*0eb0*/  LDG.E.U8.CONSTANT R27, desc[UR12][R16.64+0x2] ;  /* 0x0000020c101b7981 */ /* 0x000162000c1e9100 */
[----:B------:R-:W-:Y:S01]  /*0ec0*/  LEA.HI.X R19, R29, UR17, R19, 0x2, P0 ;  /* 0x000000111d137c11 */ /* 0x000fe200080f1413 */
[----:B------:R-:W-:Y:S02]  /*0ed0*/  VIADD R8, R8, 0x60 ;  /* 0x0000006008087836 */ /* 0x000fe40000000000 */
[----:B------:R-:W3:Y:S01]  /*0ee0*/  LDG.E.U8.CONSTANT R24, desc[UR12][R24.64+0x2] ;  /* 0x0000020c18187981 */ /* 0x000ee2000c1e9100 */
[----:B-1----:R-:W-:-:S03]  /*0ef0*/  IADD3 R22, P1, PT, R28, UR5, RZ ;  /* 0x000000051c167c10 */ /* 0x002fc6000ff3e0ff */
[----:B------:R-:W3:Y:S02]  /*0f00*/  LDG.E.U16.CONSTANT R14, desc[UR12][R14.64] ;  /* 0x0000000c0e0e7981 */ /* 0x000ee4000c1e9500 */
[----:B0-----:R-:W-:Y:S01]  /*0f10*/  IMAD.X R17, RZ, RZ, RZ, P1 ;  /* 0x000000ffff117224 */ /* 0x001fe200008e06ff */
[C---:B------:R-:W-:Y:S01]  /*0f20*/  LEA R16, P0, R22.reuse, UR16, 0x2 ;  /* 0x0000001016107c11 */ /* 0x040fe2000f8010ff */
[----:B------:R-:W3:Y:S03]  /*0f30*/  LDG.E.CONSTANT R18, desc[UR12][R18.64] ;  /* 0x0000000c12127981 */ /* 0x000ee6000c1e9900 */
[----:B------:R-:W-:Y:S02]  /*0f40*/  LEA.HI.X R17, R22, UR17, R17, 0x2, P0 ;  /* 0x0000001116117c11 */ /* 0x000fe400080f1411 */
[----:B------:R-:W-:-:S03]  /*0f50*/  IADD3 R8, P0, PT, R8, UR5, RZ ;  /* 0x0000000508087c10 */ /* 0x000fc6000ff1e0ff */
[----:B------:R-:W3:Y:S01]  /*0f60*/  LDG.E.CONSTANT R16, desc[UR12][R16.64] ;  /* 0x0000000c10107981 */ /* 0x000ee2000c1e9900 */
[----:B------:R-:W-:Y:S01]  /*0f70*/  LEA R22, P1, R8, UR16, 0x2 ;  /* 0x0000001008167c11 */ /* 0x000fe2000f8210ff */
[----:B------:R-:W-:-:S05]  /*0f80*/  IMAD.X R23, RZ, RZ, RZ, P0 ;  /* 0x000000ffff177224 */ /* 0x000fca00000e06ff */
[----:B------:R-:W-:-:S05]  /*0f90*/  LEA.HI.X R23, R8, UR17, R23, 0x2, P1 ;  /* 0x0000001108177c11 */ /* 0x000fca00088f1417 */
[----:B------:R-:W3:Y:S01]  /*0fa0*/  LDG.E.CONSTANT R22, desc[UR12][R22.64] ;  /* 0x0000000c16167981 */ /* 0x000ee2000c1e9900 */
[----:B------:R-:W-:Y:S01]  /*0fb0*/  ISETP.NE.AND P0, PT, R4, RZ, PT ;  /* 0x000000ff0400720c */ /* 0x000fe20003f05270 */
[----:B------:R-:W-:Y:S01]  /*0fc0*/  VIADD R7, R7, 0x4 ;  /* 0x0000000407077836 */ /* 0x000fe20000000000 */
[----:B----4-:R-:W-:-:S11]  /*0fd0*/  SHF.R.U32.HI R8, RZ, 0x4, R6 ;  /* 0x00000004ff087819 */ /* 0x010fd60000011606 */
[----:B------:R-:W-:-:S05]  /*0fe0*/  @!P0 LOP3.LUT R8, R6, 0xf, RZ, 0xc0, !PT ;  /* 0x0000000f06088812 */ /* 0x000fca00078ec0ff */
[----:B------:R-:W-:Y:S01]  /*0ff0*/  VIADD R8, R8, 0xfffffff8 ;  /* 0xfffffff808087836 */ /* 0x000fe20000000000 */
[----:B--2---:R-:W-:Y:S02]  /*1000*/  SHF.R.U32.HI R13, RZ, 0x4, R26 ;  /* 0x00000004ff0d7819 */ /* 0x004fe4000001161a */
[----:B------:R-:W-:Y:S02]  /*1010*/  @!P0 LOP3.LUT R13, R26, 0xf, RZ, 0xc0, !PT ;  /* 0x0000000f1a0d8812 */ /* 0x000fe400078ec0ff */
[----:B-----5:R-:W-:Y:S02]  /*1020*/  SHF.R.U32.HI R6, RZ, 0x4, R27 ;  /* 0x00000004ff067819 */ /* 0x020fe4000001161b */
[----:B------:R-:W-:Y:S01]  /*1030*/  @!P0 LOP3.LUT R6, R27, 0xf, RZ, 0xc0, !PT ;  /* 0x0000000f1b068812 */ /* 0x000fe200078ec0ff */
[----:B------:R-:W-:Y:S01]  /*1040*/  VIADD R13, R13, 0xfffffff8 ;  /* 0xfffffff80d0d7836 */ /* 0x000fe20000000000 */
[----:B------:R-:W-:Y:S01]  /*1050*/  I2FP.F32.S32 R8, R8 ;  /* 0x0000000800087245 */ /* 0x000fe20000201400 */
[----:B------:R-:W-:Y:S01]  /*1060*/  HADD2.F32 R3, -RZ, R3.H0_H0 ;  /* 0x20000003ff037230 */ /* 0x000fe20000004100 */
[----:B---3--:R-:W-:Y:S01]  /*1070*/  SHF.R.U32.HI R11, RZ, 0x4, R24 ;  /* 0x00000004ff0b7819 */ /* 0x008fe20000011618 */
[----:B------:R-:W-:Y:S01]  /*1080*/  VIADD R6, R6, 0xfffffff8 ;  /* 0xfffffff806067836 */ /* 0x000fe20000000000 */
[----:B------:R-:W-:Y:S01]  /*1090*/  @!P0 LOP3.LUT R11, R24, 0xf, RZ, 0xc0, !PT ;  /* 0x0000000f180b8812 */ /* 0x000fe200078ec0ff */
[----:B------:R-:W-:Y:S01]  /*10a0*/  HADD2.F32 R20, -RZ, R20.H0_H0 ;  /* 0x20000014ff147230 */ /* 0x000fe20000004100 */
[----:B------:R-:W-:Y:S01]  /*10b0*/  I2FP.F32.S32 R13, R13 ;  /* 0x0000000d000d7245 */ /* 0x000fe20000201400 */
[----:B------:R-:W-:Y:S01]  /*10c0*/  FMUL R8, R3, R8 ;  /* 0x0000000803087220 */ /* 0x000fe20000400000 */
[----:B------:R-:W-:Y:S01]  /*10d0*/  HADD2.F32 R10, -RZ, R10.H0_H0 ;  /* 0x2000000aff0a7230 */ /* 0x000fe20000004100 */
[----:B------:R-:W-:Y:S01]  /*10e0*/  I2FP.F32.S32 R3, R6 ;  /* 0x0000000600037245 */ /* 0x000fe20000201400 */
[----:B------:R-:W-:-:S02]  /*10f0*/  VIADD R11, R11, 0xfffffff8 ;  /* 0xfffffff80b0b7836 */ /* 0x000fc40000000000 */
[----:B------:R-:W-:Y:S01]  /*1100*/  FMUL R20, R20, R13 ;  /* 0x0000000d14147220 */ /* 0x000fe20000400000 */
[----:B------:R-:W-:Y:S01]  /*1110*/  FFMA R21, R8, R12, R21 ;  /* 0x0000000c08157223 */ /* 0x000fe20000000015 */
[----:B------:R-:W-:Y:S02]  /*1120*/  HADD2.F32 R14, -RZ, R14.H0_H0 ;  /* 0x2000000eff0e7230 */ /* 0x000fe40000004100 */
[----:B------:R-:W-:Y:S01]  /*1130*/  FMUL R10, R10, R3 ;  /* 0x000000030a0a7220 */ /* 0x000fe20000400000 */
[----:B------:R-:W-:Y:S01]  /*1140*/  I2FP.F32.S32 R11, R11 ;  /* 0x0000000b000b7245 */ /* 0x000fe20000201400 */
[----:B------:R-:W-:-:S04]  /*1150*/  FFMA R21, R20, R18, R21 ;  /* 0x0000001214157223 */ /* 0x000fc80000000015 */
[----:B------:R-:W-:Y:S01]  /*1160*/  FMUL R14, R14, R11 ;  /* 0x0000000b0e0e7220 */ /* 0x000fe20000400000 */
[----:B------:R-:W-:-:S04]  /*1170*/  FFMA R21, R10, R16, R21 ;  /* 0x000000100a157223 */ /* 0x000fc80000000015 */
[----:B------:R-:W-:-:S07]  /*1180*/  FFMA R21, R14, R22, R21 ;  /* 0x000000160e157223 */ /* 0x000fce0000000015 */
.L_x_18:
[----:B------:R-:W-:Y:S05]  /*1190*/  BRA.U !UP1, `(.L_x_15) ;  /* 0x0000000509187547 */ /* 0x000fea000b800000 */
[----:B------:R-:W0:Y:S01]  /*11a0*/  LDCU UR6, c[0x0][0x39c] ;  /* 0x00007380ff0677ac */ /* 0x000e220008000800 */
[----:B------:R-:W-:Y:S02]  /*11b0*/  UISETP.NE.AND UP0, UPT, UR4, 0x1, UPT ;  /* 0x000000010400788c */ /* 0x000fe4000bf05270 */
[----:B0-----:R-:W-:-:S07]  /*11c0*/  ULOP3.LUT UP1, URZ, UR6, 0x20, URZ, 0xc0, !UPT ;  /* 0x0000002006ff7892 */ /* 0x001fce000f82c0ff */
[----:B------:R-:W-:Y:S05]  /*11d0*/  BRA.U !UP0, `(.L_x_19) ;  /* 0x0000000108ac7547 */ /* 0x000fea000b800000 */
[----:B------:R-:W0:Y:S01]  /*11e0*/  LDCU.128 UR16, c[0x0][0x380] ;  /* 0x00007000ff1077ac */ /* 0x000e220008000c00 */
[C---:B------:R-:W-:Y:S02]  /*11f0*/  IMAD R12, R7.reuse, 0x12, RZ ;  /* 0x00000012070c7824 */ /* 0x040fe400078e02ff */
[----:B------:R-:W-:Y:S02]  /*1200*/  IMAD R6, R7, 0x20, R2 ;  /* 0x0000002007067824 */ /* 0x000fe400078e0202 */
[C---:B------:R-:W-:Y:S01]  /*1210*/  VIADD R10, R12.reuse, 0x12 ;  /* 0x000000120c0a7836 */ /* 0x040fe20000000000 */
[----:B0-----:R-:W-:-:S04]  /*1220*/  IADD3 R12, P2, P3, R12, UR18, R9 ;  /* 0x000000120c0c7c10 */ /* 0x001fc8000fb5e009 */
[----:B------:R-:W-:Y:S02]  /*1230*/  IADD3 R10, P0, P1, R10, UR18, R9 ;  /* 0x000000120a0a7c10 */ /* 0x000fe4000f91e009 */
[----:B------:R-:W-:Y:S02]  /*1240*/  IADD3.X R13, PT, PT, RZ, UR19, RZ, P2, P3 ;  /* 0x00000013ff0d7c10 */ /* 0x000fe400097e64ff */
[C---:B------:R-:W-:Y:S02]  /*1250*/  IADD3 R18, P2, PT, R5.reuse, R12, RZ ;  /* 0x0000000c05127210 */ /* 0x040fe40007f5e0ff */
[----:B------:R-:W-:Y:S01]  /*1260*/  IADD3.X R11, PT, PT, RZ, UR19, RZ, P0, P1 ;  /* 0x00000013ff0b7c10 */ /* 0x000fe200087e24ff */
[----:B------:R-:W2:Y:S01]  /*1270*/  LDG.E.U16.CONSTANT R12, desc[UR12][R12.64] ;  /* 0x0000000c0c0c7981 */ /* 0x000ea2000c1e9500 */
[----:B------:R-:W-:Y:S01]  /*1280*/  IADD3 R22, P0, PT, R5, R10, RZ ;  /* 0x0000000a05167210 */ /* 0x000fe20007f1e0ff */
[----:B------:R-:W-:Y:S02]  /*1290*/  IMAD.X R19, RZ, RZ, R13, P2 ;  /* 0x000000ffff137224 */ /* 0x000fe400010e060d */
[----:B------:R-:W3:Y:S02]  /*12a0*/  LDG.E.U16.CONSTANT R10, desc[UR12][R10.64] ;  /* 0x0000000c0a0a7981 */ /* 0x000ee4000c1e9500 */
[----:B------:R-:W-:-:S02]  /*12b0*/  IMAD.X R23, RZ, RZ, R11, P0 ;  /* 0x000000ffff177224 */ /* 0x000fc400000e060b */
[----:B------:R-:W4:Y:S01]  /*12c0*/  LDG.E.U8.CONSTANT R3, desc[UR12][R18.64+0x2] ;  /* 0x0000020c12037981 */ /* 0x000f22000c1e9100 */
[C---:B------:R-:W-:Y:S01]  /*12d0*/  IADD3 R8, P0, PT, R6.reuse, UR5, RZ ;  /* 0x0000000506087c10 */ /* 0x040fe2000ff1e0ff */
[----:B------:R-:W-:Y:S02]  /*12e0*/  VIADD R6, R6, 0x20 ;  /* 0x0000002006067836 */ /* 0x000fe40000000000 */
[----:B------:R-:W5:Y:S02]  /*12f0*/  LDG.E.U8.CONSTANT R22, desc[UR12][R22.64+0x2] ;  /* 0x0000020c16167981 */ /* 0x000f64000c1e9100 */
[----:B------:R-:W-:Y:S01]  /*1300*/  IMAD.X R15, RZ, RZ, RZ, P0 ;  /* 0x000000ffff0f7224 */ /* 0x000fe200000e06ff */
[----:B------:R-:W-:Y:S02]  /*1310*/  IADD3 R6, P1, PT, R6, UR5, RZ ;  /* 0x0000000506067c10 */ /* 0x000fe4000ff3e0ff */
[----:B------:R-:W-:-:S03]  /*1320*/  LEA R14, P0, R8, UR16, 0x2 ;  /* 0x00000010080e7c11 */ /* 0x000fc6000f8010ff */
[----:B------:R-:W-:Y:S01]  /*1330*/  IMAD.X R17, RZ, RZ, RZ, P1 ;  /* 0x000000ffff117224 */ /* 0x000fe200008e06ff */
[----:B------:R-:W-:Y:S02]  /*1340*/  LEA.HI.X R15, R8, UR17, R15, 0x2, P0 ;  /* 0x00000011080f7c11 */ /* 0x000fe400080f140f */
[----:B------:R-:W-:-:S03]  /*1350*/  LEA R16, P0, R6, UR16, 0x2 ;  /* 0x0000001006107c11 */ /* 0x000fc6000f8010ff */
[----:B------:R-:W3:Y:S01]  /*1360*/  LDG.E.CONSTANT R14, desc[UR12][R14.64] ;  /* 0x0000000c0e0e7981 */ /* 0x000ee2000c1e9900 */
[----:B------:R-:W-:-:S05]  /*1370*/  LEA.HI.X R17, R6, UR17, R17, 0x2, P0 ;  /* 0x0000001106117c11 */ /* 0x000fca00080f1411 */
[----:B------:R-:W3:Y:S01]  /*1380*/  LDG.E.CONSTANT R16, desc[UR12][R16.64] ;  /* 0x0000000c10107981 */ /* 0x000ee2000c1e9900 */
[----:B------:R-:W-:Y:S01]  /*1390*/  ISETP.NE.AND P0, PT, R4, RZ, PT ;  /* 0x000000ff0400720c */ /* 0x000fe20003f05270 */
[----:B------:R-:W-:Y:S01]  /*13a0*/  VIADD R7, R7, 0x2 ;  /* 0x0000000207077836 */ /* 0x000fe20000000000 */
[----:B----4-:R-:W-:-:S11]  /*13b0*/  SHF.R.U32.HI R6, RZ, 0x4, R3 ;  /* 0x00000004ff067819 */ /* 0x010fd60000011603 */
[----:B------:R-:W-:Y:S02]  /*13c0*/  @!P0 LOP3.LUT R6, R3, 0xf, RZ, 0xc0, !PT ;  /* 0x0000000f03068812 */ /* 0x000fe400078ec0ff */
[----:B-----5:R-:W-:Y:S02]  /*13d0*/  SHF.R.U32.HI R8, RZ, 0x4, R22 ;  /* 0x00000004ff087819 */ /* 0x020fe40000011616 */
[----:B------:R-:W-:Y:S01]  /*13e0*/  @!P0 LOP3.LUT R8, R22, 0xf, RZ, 0xc0, !PT ;  /* 0x0000000f16088812 */ /* 0x000fe200078ec0ff */
[----:B------:R-:W-:Y:S02]  /*13f0*/  VIADD R6, R6, 0xfffffff8 ;  /* 0xfffffff806067836 */ /* 0x000fe40000000000 */
[----:B--2---:R-:W-:Y:S02]  /*1400*/  HADD2.F32 R12, -RZ, R12.H0_H0 ;  /* 0x2000000cff0c7230 */ /* 0x004fe40000004100 */
[----:B------:R-:W-:Y:S01]  /*1410*/  VIADD R8, R8, 0xfffffff8 ;  /* 0xfffffff808087836 */ /* 0x000fe20000000000 */
[----:B------:R-:W-:Y:S01]  /*1420*/  I2FP.F32.S32 R3, R6 ;  /* 0x0000000600037245 */ /* 0x000fe20000201400 */
[----:B---3--:R-:W-:-:S03]  /*1430*/  HADD2.F32 R10, -RZ, R10.H0_H0 ;  /* 0x2000000aff0a7230 */ /* 0x008fc60000004100 */
[----:B------:R-:W-:Y:S01]  /*1440*/  I2FP.F32.S32 R11, R8 ;  /* 0x00000008000b7245 */ /* 0x000fe20000201400 */
[----:B------:R-:W-:-:S04]  /*1450*/  FMUL R12, R12, R3 ;  /* 0x000000030c0c7220 */ /* 0x000fc80000400000 */
[----:B------:R-:W-:Y:S01]  /*1460*/  FMUL R11, R10, R11 ;  /* 0x0000000b0a0b7220 */ /* 0x000fe20000400000 */
[----:B------:R-:W-:-:S04]  /*1470*/  FFMA R12, R12, R14, R21 ;  /* 0x0000000e0c0c7223 */ /* 0x000fc80000000015 */
[----:B------:R-:W-:-:S07]  /*1480*/  FFMA R21, R11, R16, R12 ;  /* 0x000000100b157223 */ /* 0x000fce000000000c */
.L_x_19:
[----:B------:R-:W-:Y:S05]  /*1490*/  BRA.U !UP1, `(.L_x_15) ;  /* 0x0000000109587547 */ /* 0x000fea000b800000 */
[----:B------:R-:W0:Y:S01]  /*14a0*/  LDCU.128 UR16, c[0x0][0x380] ;  /* 0x00007000ff1077ac */ /* 0x000e220008000c00 */
[C---:B------:R-:W-:Y:S02]  /*14b0*/  IMAD R8, R7.reuse, 0x12, RZ ;  /* 0x0000001207087824 */ /* 0x040fe400078e02ff */
[----:B------:R-:W-:-:S03]  /*14c0*/  IMAD R7, R7, 0x20, R2 ;  /* 0x0000002007077824 */ /* 0x000fc600078e0202 */
[----:B0-----:R-:W-:-:S04]  /*14d0*/  IADD3 R8, P0, P1, R8, UR18, R9 ;  /* 0x0000001208087c10 */ /* 0x001fc8000f91e009 */
[----:B------:R-:W-:Y:S02]  /*14e0*/  IADD3.X R9, PT, PT, RZ, UR19, RZ, P0, P1 ;  /* 0x00000013ff097c10 */ /* 0x000fe400087e24ff */
[----:B------:R-:W-:-:S03]  /*14f0*/  IADD3 R10, P0, PT, R5, R8, RZ ;  /* 0x00000008050a7210 */ /* 0x000fc60007f1e0ff */
[----:B------:R-:W2:Y:S02]  /*1500*/  LDG.E.U16.CONSTANT R8, desc[UR12][R8.64] ;  /* 0x0000000c08087981 */ /* 0x000ea4000c1e9500 */
[----:B------:R-:W-:-:S05]  /*1510*/  IMAD.X R11, RZ, RZ, R9, P0 ;  /* 0x000000ffff0b7224 */ /* 0x000fca00000e0609 */
[----:B------:R-:W3:Y:S01]  /*1520*/  LDG.E.U8.CONSTANT R10, desc[UR12][R10.64+0x2] ;  /* 0x0000020c0a0a7981 */ /* 0x000ee2000c1e9100 */
[----:B------:R-:W-:-:S04]  /*1530*/  IADD3 R7, P0, PT, R7, UR5, RZ ;  /* 0x0000000507077c10 */ /* 0x000fc8000ff1e0ff */
[----:B------:R-:W-:Y:S01]  /*1540*/  LEA R6, P1, R7, UR16, 0x2 ;  /* 0x0000001007067c11 */ /* 0x000fe2000f8210ff */
[----:B------:R-:W-:-:S05]  /*1550*/  IMAD.X R12, RZ, RZ, RZ, P0 ;  /* 0x000000ffff0c7224 */ /* 0x000fca00000e06ff */
[----:B------:R-:W-:-:S05]  /*1560*/  LEA.HI.X R7, R7, UR17, R12, 0x2, P1 ;  /* 0x0000001107077c11 */ /* 0x000fca00088f140c */
[----:B------:R-:W4:Y:S01]  /*1570*/  LDG.E.CONSTANT R6, desc[UR12][R6.64] ;  /* 0x0000000c06067981 */ /* 0x000f22000c1e9900 */
[----:B------:R-:W-:Y:S02]  /*1580*/  ISETP.NE.AND P0, PT, R4, RZ, PT ;  /* 0x000000ff0400720c */ /* 0x000fe40003f05270 */
[----:B---3--:R-:W-:-:S11]  /*1590*/  SHF.R.U32.HI R3, RZ, 0x4, R10 ;  /* 0x00000004ff037819 */ /* 0x008fd6000001160a */
[----:B------:R-:W-:-:S05]  /*15a0*/  @!P0 LOP3.LUT R3, R10, 0xf, RZ, 0xc0, !PT ;  /* 0x0000000f0a038812 */ /* 0x000fca00078ec0ff */
[----:B------:R-:W-:Y:S02]  /*15b0*/  VIADD R4, R3, 0xfffffff8 ;  /* 0xfffffff803047836 */ /* 0x000fe40000000000 */
[----:B--2---:R-:W-:-:S03]  /*15c0*/  HADD2.F32 R3, -RZ, R8.H0_H0 ;  /* 0x20000008ff037230 */ /* 0x004fc60000004100 */
[----:B------:R-:W-:-:S05]  /*15d0*/  I2FP.F32.S32 R4, R4 ;  /* 0x0000000400047245 */ /* 0x000fca0000201400 */
[----:B------:R-:W-:-:S04]  /*15e0*/  FMUL R4, R3, R4 ;  /* 0x0000000403047220 */ /* 0x000fc80000400000 */
[----:B----4-:R-:W-:-:S07]  /*15f0*/  FFMA R21, R4, R6, R21 ;  /* 0x0000000604157223 */ /* 0x010fce0000000015 */
.L_x_15:
        /* <DEDUP_REMOVED lines=18> */
.L_x_20:
        /* <DEDUP_REMOVED lines=14> */
.L_x_25:


//--------------------- .nv.shared.reserved.0     --------------------------
	.section	.nv.shared.reserved.0,"aw",@nobits
	.weak		__nv_reservedSMEM_offset_0_alias
	.size		__nv_reservedSMEM_offset_0_alias, 0, 64
	.other		__nv_reservedSMEM_offset_0_alias,@"STO_CUDA_RESERVED_SHARED STV_DEFAULT"
__nv_reservedSMEM_offset_0_alias:
	.zero		0
	.zero		64


//--------------------- .nv.constant0.quant_gemv_q6_k_f32 --------------------------
	.section	.nv.constant0.quant_gemv_q6_k_f32,"a",@progbits
	.sectionflags	@""
	.align	4
.nv.constant0.quant_gemv_q6_k_f32:
	.zero		932


//--------------------- .nv.constant0.quant_gemv_q4_k_q8_1 --------------------------
	.section	.nv.constant0.quant_gemv_q4_k_q8_1,"a",@progbits
	.sectionflags	@""
	.align	4
.nv.constant0.quant_gemv_q4_k_q8_1:
	.zero		932


//--------------------- .nv.constant0.quant_gemv_q4_k_f32 --------------------------
	.section	.nv.constant0.quant_gemv_q4_k_f32,"a",@progbits
	.sectionflags	@""
	.align	4
.nv.constant0.quant_gemv_q4_k_f32:
	.zero		932


//--------------------- .nv.constant0.quant_gemv_q8_0_f32 --------------------------
	.section	.nv.constant0.quant_gemv_q8_0_f32,"a",@progbits
	.sectionflags	@""
	.align	4
.nv.constant0.quant_gemv_q8_0_f32:
	.zero		932


//--------------------- .nv.constant0.quant_gemv_q4_0_f32 --------------------------
	.section	.nv.constant0.quant_gemv_q4_0_f32,"a",@progbits
	.sectionflags	@""
	.align	4
.nv.constant0.quant_gemv_q4_0_f32:
	.zero		932


//--------------------- SYMBOLS --------------------------

	.type		.nv.reservedSmem.offset0,@object
	.size		.nv.reservedSmem.offset0,0x4
